	.target	sm_90a

	.elftype	@"ET_EXEC"


//--------------------- .note.nv.tkinfo           --------------------------
	.section	.note.nv.tkinfo,"",@"SHT_NOTE"
	.sectionflags	@"SHF_NOTE_NV_TKINFO"
	.tkinfo
        /*0018*/ 	.word	0x00000002
        /*0030*/ 	.string	""
        /*0030*/ 	.string	"ptxas"
        /*0030*/ 	.string	"Cuda compilation tools, release 13.0, V13.0.88"
        /*0030*/ 	.string	"Build cuda_13.0.r13.0/compiler.36424714_0"
        /*0030*/ 	.string	"-v  -suppress-debug-info  -lineinfo  -arch sm_90a "



//--------------------- .note.nv.cuinfo           --------------------------
	.section	.note.nv.cuinfo,"",@"SHT_NOTE"
	.sectionflags	@"SHF_NOTE_NV_CUINFO"
        /*0018*/ 	.short	0x0002
        /*001a*/ 	.short	0x005a
        /*001c*/ 	.short	0x0082
	.zero		2


//--------------------- .nv.info                  --------------------------
	.section	.nv.info,"",@"SHT_CUDA_INFO"
	.align	4


	//----- nvinfo : EIATTR_REGCOUNT
	.align		4
        /*0000*/ 	.byte	0x04, 0x2f
        /*0002*/ 	.short	(.L_1 - .L_0)
	.align		4
.L_0:
        /*0004*/ 	.word	index@(gluon_wgmma)
        /*0008*/ 	.word	0x0000009a


	//----- nvinfo : EIATTR_FRAME_SIZE
	.align		4
.L_1:
        /*000c*/ 	.byte	0x04, 0x11
        /*000e*/ 	.short	(.L_3 - .L_2)
	.align		4
.L_2:
        /*0010*/ 	.word	index@(gluon_wgmma)
        /*0014*/ 	.word	0x00000000


	//----- nvinfo : EIATTR_MIN_STACK_SIZE
	.align		4
.L_3:
        /*0018*/ 	.byte	0x04, 0x12
        /*001a*/ 	.short	(.L_5 - .L_4)
	.align		4
.L_4:
        /*001c*/ 	.word	index@(gluon_wgmma)
        /*0020*/ 	.word	0x00000000
.L_5:


//--------------------- .nv.compat                --------------------------
	.section	.nv.compat,"",@"SHT_CUDA_COMPAT_INFO"
	.align	4
        /*0000*/ 	.byte	0x02, 0x09, 0x01, 0x00, 0x02, 0x02, 0x04, 0x00, 0x02, 0x05, 0x05, 0x00, 0x03, 0x07, 0x01, 0x01
        /*0010*/ 	.byte	0x02, 0x03, 0x03, 0x00, 0x02, 0x06, 0x01, 0x00, 0x04, 0x0b, 0x08, 0x00, 0x00, 0x00, 0x00, 0x00
        /*0020*/ 	.byte	0x00, 0x00, 0x00, 0x00


//--------------------- .nv.info.gluon_wgmma      --------------------------
	.section	.nv.info.gluon_wgmma,"",@"SHT_CUDA_INFO"
	.sectionflags	@""
	.align	4


	//----- nvinfo : EIATTR_CUDA_API_VERSION
	.align		4
        /*0000*/ 	.byte	0x04, 0x37
        /*0002*/ 	.short	(.L_7 - .L_6)
.L_6:
        /*0004*/ 	.word	0x00000082


	//----- nvinfo : EIATTR_KPARAM_INFO
	.align		4
.L_7:
        /*0008*/ 	.byte	0x04, 0x17
        /*000a*/ 	.short	(.L_9 - .L_8)
.L_8:
        /*000c*/ 	.word	0x00000000
        /*0010*/ 	.short	0x000a
        /*0012*/ 	.short	0x0048
        /*0014*/ 	.byte	0x00, 0xf4, 0x21, 0x00


	//----- nvinfo : EIATTR_KPARAM_INFO
	.align		4
.L_9:
        /*0018*/ 	.byte	0x04, 0x17
        /*001a*/ 	.short	(.L_11 - .L_10)
.L_10:
        /*001c*/ 	.word	0x00000000
        /*0020*/ 	.short	0x0009
        /*0022*/ 	.short	0x0040
        /*0024*/ 	.byte	0x00, 0xf4, 0x21, 0x00


	//----- nvinfo : EIATTR_KPARAM_INFO
	.align		4
.L_11:
        /*0028*/ 	.byte	0x04, 0x17
        /*002a*/ 	.short	(.L_13 - .L_12)
.L_12:
        /*002c*/ 	.word	0x00000000
        /*0030*/ 	.short	0x0008
        /*0032*/ 	.short	0x0038
        /*0034*/ 	.byte	0x00, 0xf0, 0x21, 0x00


	//----- nvinfo : EIATTR_KPARAM_INFO
	.align		4
.L_13:
        /*0038*/ 	.byte	0x04, 0x17
        /*003a*/ 	.short	(.L_15 - .L_14)
.L_14:
        /*003c*/ 	.word	0x00000000
        /*0040*/ 	.short	0x0007
        /*0042*/ 	.short	0x0030
        /*0044*/ 	.byte	0x00, 0xf0, 0x21, 0x00


	//----- nvinfo : EIATTR_KPARAM_INFO
	.align		4
.L_15:
        /*0048*/ 	.byte	0x04, 0x17
        /*004a*/ 	.short	(.L_17 - .L_16)
.L_16:
        /*004c*/ 	.word	0x00000000
        /*0050*/ 	.short	0x0006
        /*0052*/ 	.short	0x0028
        /*0054*/ 	.byte	0x00, 0xf0, 0x21, 0x00


	//----- nvinfo : EIATTR_KPARAM_INFO
	.align		4
.L_17:
        /*0058*/ 	.byte	0x04, 0x17
        /*005a*/ 	.short	(.L_19 - .L_18)
.L_18:
        /*005c*/ 	.word	0x00000000
        /*0060*/ 	.short	0x0005
        /*0062*/ 	.short	0x0020
        /*0064*/ 	.byte	0x00, 0xf0, 0x11, 0x00


	//----- nvinfo : EIATTR_KPARAM_INFO
	.align		4
.L_19:
        /*0068*/ 	.byte	0x04, 0x17
        /*006a*/ 	.short	(.L_21 - .L_20)
.L_20:
        /*006c*/ 	.word	0x00000000
        /*0070*/ 	.short	0x0004
        /*0072*/ 	.short	0x001c
        /*0074*/ 	.byte	0x00, 0xf0, 0x11, 0x00


	//----- nvinfo : EIATTR_KPARAM_INFO
	.align		4
.L_21:
        /*0078*/ 	.byte	0x04, 0x17
        /*007a*/ 	.short	(.L_23 - .L_22)
.L_22:
        /*007c*/ 	.word	0x00000000
        /*0080*/ 	.short	0x0003
        /*0082*/ 	.short	0x0018
        /*0084*/ 	.byte	0x00, 0xf0, 0x11, 0x00


	//----- nvinfo : EIATTR_KPARAM_INFO
	.align		4
.L_23:
        /*0088*/ 	.byte	0x04, 0x17
        /*008a*/ 	.short	(.L_25 - .L_24)
.L_24:
        /*008c*/ 	.word	0x00000000
        /*0090*/ 	.short	0x0002
        /*0092*/ 	.short	0x0010
        /*0094*/ 	.byte	0x00, 0xf4, 0x21, 0x00


	//----- nvinfo : EIATTR_KPARAM_INFO
	.align		4
.L_25:
        /*0098*/ 	.byte	0x04, 0x17
        /*009a*/ 	.short	(.L_27 - .L_26)
.L_26:
        /*009c*/ 	.word	0x00000000
        /*00a0*/ 	.short	0x0001
        /*00a2*/ 	.short	0x0008
        /*00a4*/ 	.byte	0x00, 0xf4, 0x21, 0x00


	//----- nvinfo : EIATTR_KPARAM_INFO
	.align		4
.L_27:
        /*00a8*/ 	.byte	0x04, 0x17
        /*00aa*/ 	.short	(.L_29 - .L_28)
.L_28:
        /*00ac*/ 	.word	0x00000000
        /*00b0*/ 	.short	0x0000
        /*00b2*/ 	.short	0x0000
        /*00b4*/ 	.byte	0x00, 0xf4, 0x21, 0x00


	//----- nvinfo : EIATTR_SPARSE_MMA_MASK
	.align		4
.L_29:
        /*00b8*/ 	.byte	0x03, 0x50
        /*00ba*/ 	.short	0x0000


	//----- nvinfo : EIATTR_MAXREG_COUNT
	.align		4
        /*00bc*/ 	.byte	0x03, 0x1b
        /*00be*/ 	.short	0x00ff


	//----- nvinfo : EIATTR_NUM_BARRIERS
	.align		4
        /*00c0*/ 	.byte	0x02, 0x4c
        /*00c2*/ 	.byte	0x01
	.zero		1


	//----- nvinfo : EIATTR_MERCURY_ISA_VERSION
	.align		4
        /*00c4*/ 	.byte	0x03, 0x5f
        /*00c6*/ 	.short	0x0101


	//----- nvinfo : EIATTR_INT_WARP_WIDE_INSTR_OFFSETS
	.align		4
        /*00c8*/ 	.byte	0x04, 0x31
        /*00ca*/ 	.short	(.L_31 - .L_30)


	//   ....[0]....
.L_30:
        /*00cc*/ 	.word	0x00001310


	//   ....[1]....
        /*00d0*/ 	.word	0x00001330


	//   ....[2]....
        /*00d4*/ 	.word	0x00001340


	//   ....[3]....
        /*00d8*/ 	.word	0x00001420


	//   ....[4]....
        /*00dc*/ 	.word	0x00001d50


	//   ....[5]....
        /*00e0*/ 	.word	0x00001d60


	//   ....[6]....
        /*00e4*/ 	.word	0x00001de0


	//   ....[7]....
        /*00e8*/ 	.word	0x00001df0


	//   ....[8]....
        /*00ec*/ 	.word	0x00002250


	//   ....[9]....
        /*00f0*/ 	.word	0x00002270


	//----- nvinfo : EIATTR_COOP_GROUP_MASK_REGIDS
	.align		4
.L_31:
        /*00f4*/ 	.byte	0x04, 0x29
        /*00f6*/ 	.short	(.L_33 - .L_32)


	//   ....[0]....
.L_32:
        /*00f8*/ 	.word	0xffffffff


	//   ....[1]....
        /*00fc*/ 	.word	0xffffffff


	//   ....[2]....
        /*0100*/ 	.word	0xffffffff


	//----- nvinfo : EIATTR_COOP_GROUP_INSTR_OFFSETS
	.align		4
.L_33:
        /*0104*/ 	.byte	0x04, 0x28
        /*0106*/ 	.short	(.L_35 - .L_34)


	//   ....[0]....
.L_34:
        /*0108*/ 	.word	0x00000150


	//   ....[1]....
        /*010c*/ 	.word	0x00000730


	//   ....[2]....
        /*0110*/ 	.word	0x00000ce0


	//----- nvinfo : EIATTR_MBARRIER_INSTR_OFFSETS
	.align		4
.L_35:
        /*0114*/ 	.byte	0x04, 0x39
        /*0116*/ 	.short	(.L_37 - .L_36)


	//   ....[0]....
.L_36:
        /*0118*/ 	.word	0x000014a0
        /*011c*/ 	.word	0x000000ff
        /*0120*/ 	.word	0x0000c000
        /*0124*/ 	.short	0x0100
        /*0126*/ 	.byte	0x14
	.zero		1


	//   ....[1]....
        /*0128*/ 	.word	0x00001630
        /*012c*/ 	.word	0x000000ff
        /*0130*/ 	.word	0x0000c008
        /*0134*/ 	.short	0x0100
        /*0136*/ 	.byte	0x14
	.zero		1


	//   ....[2]....
        /*0138*/ 	.word	0x000017c0
        /*013c*/ 	.word	0x000000ff
        /*0140*/ 	.word	0x0000c010
        /*0144*/ 	.short	0x0100
        /*0146*/ 	.byte	0x14
	.zero		1


	//   ....[3]....
        /*0148*/ 	.word	0x00001ee0
        /*014c*/ 	.word	0x000000ff
        /*0150*/ 	.word	0x0000c000
        /*0154*/ 	.short	0x010a
        /*0156*/ 	.byte	0x22
	.zero		1


	//   ....[4]....
        /*0158*/ 	.word	0x000021d0
        /*015c*/ 	.word	0x000000ff
        /*0160*/ 	.word	0x0000c000
        /*0164*/ 	.short	0x0108
        /*0166*/ 	.byte	0x14
	.zero		1


	//   ....[5]....
        /*0168*/ 	.word	0x00002310
        /*016c*/ 	.word	0x000000ff
        /*0170*/ 	.word	0x0000c008
        /*0174*/ 	.short	0x0108
        /*0176*/ 	.byte	0x14
	.zero		1


	//   ....[6]....
        /*0178*/ 	.word	0x00002400
        /*017c*/ 	.word	0x000000ff
        /*0180*/ 	.word	0x0000c010
        /*0184*/ 	.short	0x0108
        /*0186*/ 	.byte	0x14
	.zero		1


	//   ....[7]....
        /*0188*/ 	.word	0x00002800
        /*018c*/ 	.word	0x000000ff
        /*0190*/ 	.word	0x0000c000
        /*0194*/ 	.short	0x010a
        /*0196*/ 	.byte	0x22
	.zero		1


	//----- nvinfo : EIATTR_NUM_MBARRIERS
	.align		4
.L_37:
        /*0198*/ 	.byte	0x03, 0x38
        /*019a*/ 	.short	0x0003


	//----- nvinfo : EIATTR_EXIT_INSTR_OFFSETS
	.align		4
        /*019c*/ 	.byte	0x04, 0x1c
        /*019e*/ 	.short	(.L_39 - .L_38)


	//   ....[0]....
.L_38:
        /*01a0*/ 	.word	0x000027f0


	//----- nvinfo : EIATTR_REQNTID
	.align		4
.L_39:
        /*01a4*/ 	.byte	0x04, 0x10
        /*01a6*/ 	.short	(.L_41 - .L_40)
.L_40:
        /*01a8*/ 	.word	0x00000080
        /*01ac*/ 	.word	0x00000001
        /*01b0*/ 	.word	0x00000001


	//----- nvinfo : EIATTR_CRS_STACK_SIZE
	.align		4
.L_41:
        /*01b4*/ 	.byte	0x04, 0x1e
        /*01b6*/ 	.short	(.L_43 - .L_42)
.L_42:
        /*01b8*/ 	.word	0x00000000


	//----- nvinfo : EIATTR_CBANK_PARAM_SIZE
	.align		4
.L_43:
        /*01bc*/ 	.byte	0x03, 0x19
        /*01be*/ 	.short	0x0050


	//----- nvinfo : EIATTR_PARAM_CBANK
	.align		4
        /*01c0*/ 	.byte	0x04, 0x0a
        /*01c2*/ 	.short	(.L_45 - .L_44)
	.align		4
.L_44:
        /*01c4*/ 	.word	index@(.nv.constant0.gluon_wgmma)
        /*01c8*/ 	.short	0x0210
        /*01ca*/ 	.short	0x0050


	//----- nvinfo : EIATTR_SW_WAR
	.align		4
.L_45:
        /*01cc*/ 	.byte	0x04, 0x36
        /*01ce*/ 	.short	(.L_47 - .L_46)
.L_46:
        /*01d0*/ 	.word	0x00000008
.L_47:


//--------------------- .nv.callgraph             --------------------------
	.section	.nv.callgraph,"",@"SHT_CUDA_CALLGRAPH"
	.align	4
	.sectionentsize	8
	.align		4
        /*0000*/ 	.word	0x00000000
	.align		4
        /*0004*/ 	.word	0xffffffff
	.align		4
        /*0008*/ 	.word	0x00000000
	.align		4
        /*000c*/ 	.word	0xfffffffe
	.align		4
        /*0010*/ 	.word	0x00000000
	.align		4
        /*0014*/ 	.word	0xfffffffd
	.align		4
        /*0018*/ 	.word	0x00000000
	.align		4
        /*001c*/ 	.word	0xfffffffc


//--------------------- .text.gluon_wgmma         --------------------------
	.section	.text.gluon_wgmma,"ax",@progbits
	.align	128
        .global         gluon_wgmma
        .type           gluon_wgmma,@function
        .size           gluon_wgmma,(.L_x_52 - gluon_wgmma)
        .other          gluon_wgmma,@"STO_CUDA_ENTRY STV_DEFAULT"
gluon_wgmma:
.text.gluon_wgmma:
[----:B------:R-:W-:Y:S01]  /*0000*/  LDC R1, c[0x0][0x28] ;  /* 0x00000a00ff017b82 */ /* 0x000fe20000000800 */
[----:B------:R-:W1:Y:S07]  /*0010*/  S2R R0, SR_TID.X ;  /* 0x0000000000007919 */ /* 0x000e6e0000002100 */
[----:B------:R-:W2:Y:S01]  /*0020*/  S2UR UR4, SR_CgaCtaId ;  /* 0x00000000000479c3 */ /* 0x000ea20000008800 */
[----:B------:R-:W-:Y:S01]  /*0030*/  UMOV UR20, 0x400 ;  /* 0x0000040000147882 */ /* 0x000fe20000000000 */
[----:B------:R-:W-:Y:S01]  /*0040*/  ULDC UR6, c[0x0][0xc] ;  /* 0x0000030000067ab9 */ /* 0x000fe20000000800 */
[----:B------:R-:W-:Y:S01]  /*0050*/  ULDC.64 UR26, c[0x0][0x250] ;  /* 0x00009400001a7ab9 */ /* 0x000fe20000000a00 */
[----:B------:R-:W-:Y:S04]  /*0060*/  BSSY B0, `(.L_x_0) ;  /* 0x000001f000007945 */ /* 0x000fe80003800000 */
[----:B------:R-:W3:Y:S08]  /*0070*/  LDC R6, c[0x0][0x228] ;  /* 0x00008a00ff067b82 */ /* 0x000ef00000000800 */
[----:B------:R-:W4:Y:S08]  /*0080*/  LDC R14, c[0x0][0x230] ;  /* 0x00008c00ff0e7b82 */ /* 0x000f300000000800 */
[----:B------:R-:W-:Y:S01]  /*0090*/  S2UR UR32, SR_CTAID.Y ;  /* 0x00000000002079c3 */ /* 0x000fe20000002600 */
[----:B--2---:R-:W-:-:S03]  /*00a0*/  ULEA UR20, UR4, UR20, 0x18 ;  /* 0x0000001404147291 */ /* 0x004fc6000f8ec03f */
[----:B------:R-:W-:Y:S01]  /*00b0*/  ULDC UR4, c[0x0][0x10] ;  /* 0x0000040000047ab9 */ /* 0x000fe20000000800 */
[----:B-1----:R-:W-:-:S03]  /*00c0*/  LOP3.LUT R2, R0, 0x7f, RZ, 0xc0, !PT ;  /* 0x0000007f00027812 */ /* 0x002fc600078ec0ff */
[----:B------:R-:W1:Y:S01]  /*00d0*/  S2UR UR5, SR_CTAID.Z ;  /* 0x00000000000579c3 */ /* 0x000e620000002700 */
[----:B---3--:R-:W-:Y:S01]  /*00e0*/  VIADD R6, R6, 0xffffffff ;  /* 0xffffffff06067836 */ /* 0x008fe20000000000 */
[C---:B------:R-:W-:Y:S02]  /*00f0*/  ISETP.GE.U32.AND P0, PT, R2.reuse, 0x20, PT ;  /* 0x000000200200780c */ /* 0x040fe40003f06070 */
[C---:B------:R-:W-:Y:S02]  /*0100*/  ISETP.NE.U32.AND P2, PT, R2.reuse, RZ, PT ;  /* 0x000000ff0200720c */ /* 0x040fe40003f45070 */
[----:B------:R-:W-:Y:S02]  /*0110*/  LEA R12, R2, UR20, 0x2 ;  /* 0x00000014020c7c11 */ /* 0x000fe4000f8e10ff */
[----:B------:R-:W2:Y:S01]  /*0120*/  S2UR UR29, SR_CTAID.X ;  /* 0x00000000001d79c3 */ /* 0x000ea20000002500 */
[----:B----4-:R-:W-:-:S06]  /*0130*/  VIADD R13, R14, 0xffffffff ;  /* 0xffffffff0e0d7836 */ /* 0x010fcc0000000000 */
[----:B------:R3:W-:Y:S01]  /*0140*/  @!P0 STS [R12], RZ ;  /* 0x000000ff0c008388 */ /* 0x0007e20000000800 */
[----:B------:R-:W-:-:S03]  /*0150*/  NOP ;  /* 0x0000000000007918 */ /* 0x000fc60000000000 */
[----:B------:R3:W-:Y:S01]  /*0160*/  @!P2 STS [UR20+0x24], R6 ;  /* 0x00002406ff00a988 */ /* 0x0007e20008000814 */
[----:B-1----:R-:W-:-:S03]  /*0170*/  UIMAD UR4, UR5, UR4, UR32 ;  /* 0x00000004050472a4 */ /* 0x002fc6000f8e0220 */
[----:B------:R3:W-:Y:S01]  /*0180*/  @!P2 STS [UR20+0x20], R13 ;  /* 0x0000200dff00a988 */ /* 0x0007e20008000814 */
[----:B--2---:R-:W-:-:S04]  /*0190*/  UIMAD UR4, UR4, UR6, UR29 ;  /* 0x00000006040472a4 */ /* 0x004fc8000f8e021d */
[----:B------:R-:W-:-:S03]  /*01a0*/  UIMAD UR5, UR4, 0x180, URZ ;  /* 0x00000180040578a4 */ /* 0x000fc6000f8e023f */
[----:B------:R-:W-:Y:S01]  /*01b0*/  UMOV UR4, URZ ;  /* 0x0000003f00047c82 */ /* 0x000fe20008000000 */
[----:B------:R-:W-:-:S04]  /*01c0*/  UIADD3 UR22, UP0, UR5, UR26, URZ ;  /* 0x0000001a05167290 */ /* 0x000fc8000ff1e03f */
[----:B------:R-:W-:Y:S01]  /*01d0*/  ULEA.HI.X.SX32 UR21, UR5, UR27, 0x1, UP0 ;  /* 0x0000001b05157291 */ /* 0x000fe200080f0e3f */
[----:B---3--:R-:W-:Y:S11]  /*01e0*/  @P2 BRA `(.L_x_1) ;  /* 0x0000000000182947 */ /* 0x008ff60003800000 */
[----:B------:R-:W1:Y:S01]  /*01f0*/  LDS R3, [UR20+0x8] ;  /* 0x00000814ff037984 */ /* 0x000e620008000800 */
[----:B------:R-:W2:Y:S01]  /*0200*/  LDC.64 R8, c[0x0][0x210] ;  /* 0x00008400ff087b82 */ /* 0x000ea20000000a00 */
[----:B------:R-:W-:Y:S02]  /*0210*/  IMAD.MOV.U32 R4, RZ, RZ, 0x70 ;  /* 0x00000070ff047424 */ /* 0x000fe400078e00ff */
[----:B--2---:R2:W-:Y:S03]  /*0220*/  STS.64 [UR20], R8 ;  /* 0x00000008ff007988 */ /* 0x0045e60008000a14 */
[----:B-1----:R-:W-:-:S05]  /*0230*/  LOP3.LUT R3, R3, 0x10, R4, 0xd8, !PT ;  /* 0x0000001003037812 */ /* 0x002fca00078ed804 */
[----:B------:R2:W-:Y:S02]  /*0240*/  STS [UR20+0x8], R3 ;  /* 0x00000803ff007988 */ /* 0x0005e40008000814 */
.L_x_1:
[----:B------:R-:W-:Y:S05]  /*0250*/  BSYNC B0 ;  /* 0x0000000000007941 */ /* 0x000fea0003800000 */
.L_x_0:
[----:B------:R-:W-:Y:S04]  /*0260*/  BSSY B0, `(.L_x_2) ;  /* 0x000000a000007945 */ /* 0x000fe80003800000 */
[----:B------:R-:W-:Y:S05]  /*0270*/  @P2 BRA `(.L_x_3) ;  /* 0x0000000000202947 */ /* 0x000fea0003800000 */
[----:B--2---:R-:W1:Y:S01]  /*0280*/  LDS R3, [UR20+0x34] ;  /* 0x00003414ff037984 */ /* 0x004e620008000800 */
[----:B------:R-:W-:Y:S02]  /*0290*/  IMAD.MOV.U32 R4, RZ, RZ, 0x1f000000 ;  /* 0x1f000000ff047424 */ /* 0x000fe400078e00ff */
[----:B------:R-:W-:Y:S01]  /*02a0*/  @!P2 IMAD.MOV.U32 R5, RZ, RZ, 0x7f ;  /* 0x0000007fff05a424 */ /* 0x000fe200078e00ff */
[----:B------:R-:W2:Y:S02]  /*02b0*/  @!P2 LDS R8, [UR20+0x38] ;  /* 0x00003814ff08a984 */ /* 0x000ea40008000800 */
[----:B-1----:R-:W-:Y:S02]  /*02c0*/  LOP3.LUT R3, R3, 0xff000000, R4, 0xb8, !PT ;  /* 0xff00000003037812 */ /* 0x002fe400078eb804 */
[----:B--2---:R-:W-:-:S03]  /*02d0*/  @!P2 LOP3.LUT R4, R8, 0xff, R5, 0xb8, !PT ;  /* 0x000000ff0804a812 */ /* 0x004fc600078eb805 */
[----:B------:R1:W-:Y:S04]  /*02e0*/  STS [UR20+0x34], R3 ;  /* 0x00003403ff007988 */ /* 0x0003e80008000814 */
[----:B------:R1:W-:Y:S02]  /*02f0*/  @!P2 STS [UR20+0x38], R4 ;  /* 0x00003804ff00a988 */ /* 0x0003e40008000814 */
.L_x_3:
[----:B------:R-:W-:Y:S05]  /*0300*/  BSYNC B0 ;  /* 0x0000000000007941 */ /* 0x000fea0003800000 */
.L_x_2:
[----:B------:R-:W-:Y:S04]  /*0310*/  BSSY B0, `(.L_x_4) ;  /* 0x000000e000007945 */ /* 0x000fe80003800000 */
[----:B------:R-:W-:Y:S05]  /*0320*/  @P2 BRA `(.L_x_5) ;  /* 0x0000000000302947 */ /* 0x000fea0003800000 */
[----:B-1----:R-:W1:Y:S01]  /*0330*/  LDS R4, [UR20+0x34] ;  /* 0x00003414ff047984 */ /* 0x002e620008000800 */
[----:B------:R-:W3:Y:S03]  /*0340*/  LDC.64 R10, c[0x0][0x238] ;  /* 0x00008e00ff0a7b82 */ /* 0x000ee60000000a00 */
[----:B--2---:R-:W2:Y:S01]  /*0350*/  LDS R3, [UR20+0x1c] ;  /* 0x00001c14ff037984 */ /* 0x004ea20008000800 */
[C---:B---3--:R-:W-:Y:S01]  /*0360*/  SHF.L.U64.HI R8, R10.reuse, 0x1, R11 ;  /* 0x000000010a087819 */ /* 0x048fe2000001020b */
[----:B------:R-:W-:-:S03]  /*0370*/  IMAD.SHL.U32 R5, R10, 0x2, RZ ;  /* 0x000000020a057824 */ /* 0x000fc600078e00ff */
[--C-:B------:R-:W-:Y:S02]  /*0380*/  SHF.R.U32.HI R10, RZ, 0x4, R8.reuse ;  /* 0x00000004ff0a7819 */ /* 0x100fe40000011608 */
[----:B------:R-:W-:-:S05]  /*0390*/  SHF.R.U64 R5, R5, 0x4, R8 ;  /* 0x0000000405057819 */ /* 0x000fca0000001208 */
[----:B------:R3:W-:Y:S01]  /*03a0*/  STS [UR20+0xc], R5 ;  /* 0x00000c05ff007988 */ /* 0x0007e20008000814 */
[----:B-1----:R-:W-:Y:S02]  /*03b0*/  LOP3.LUT R4, R4, 0x7, RZ, 0xb8, !PT ;  /* 0x0000000704047812 */ /* 0x002fe400078eb8ff */
[----:B--2---:R-:W-:-:S03]  /*03c0*/  LOP3.LUT R3, R3, 0xf, R10, 0xb8, !PT ;  /* 0x0000000f03037812 */ /* 0x004fc600078eb80a */
[----:B------:R3:W-:Y:S04]  /*03d0*/  STS [UR20+0x34], R4 ;  /* 0x00003404ff007988 */ /* 0x0007e80008000814 */
[----:B------:R3:W-:Y:S02]  /*03e0*/  STS [UR20+0x1c], R3 ;  /* 0x00001c03ff007988 */ /* 0x0007e40008000814 */
.L_x_5:
[----:B------:R-:W-:Y:S05]  /*03f0*/  BSYNC B0 ;  /* 0x0000000000007941 */ /* 0x000fea0003800000 */
.L_x_4:
[----:B------:R-:W-:Y:S04]  /*0400*/  BSSY B1, `(.L_x_6) ;  /* 0x000001a000017945 */ /* 0x000fe80003800000 */
[----:B------:R-:W-:Y:S04]  /*0410*/  BSSY B0, `(.L_x_7) ;  /* 0x0000015000007945 */ /* 0x000fe80003800000 */
[----:B------:R-:W-:Y:S05]  /*0420*/  @P2 BRA `(.L_x_8) ;  /* 0x0000000000202947 */ /* 0x000fea0003800000 */
[----:B-123--:R-:W1:Y:S02]  /*0430*/  LDS R3, [UR20+0x34] ;  /* 0x00003414ff037984 */ /* 0x00ee640008000800 */
[----:B-1----:R-:W-:-:S05]  /*0440*/  LOP3.LUT R3, R3, 0x38, RZ, 0xb8, !PT ;  /* 0x0000003803037812 */ /* 0x002fca00078eb8ff */
[----:B------:R1:W-:Y:S01]  /*0450*/  STS [UR20+0x34], R3 ;  /* 0x00003403ff007988 */ /* 0x0003e20008000814 */
[----:B------:R-:W-:Y:S05]  /*0460*/  @P2 BRA `(.L_x_9) ;  /* 0x0000000000202947 */ /* 0x000fea0003800000 */
[----:B-1----:R-:W1:Y:S01]  /*0470*/  LDS R3, [UR20+0x8] ;  /* 0x00000814ff037984 */ /* 0x002e620008000800 */
[----:B------:R-:W-:-:S05]  /*0480*/  IMAD.MOV.U32 R4, RZ, RZ, 0x780 ;  /* 0x00000780ff047424 */ /* 0x000fca00078e00ff */
[----:B-1----:R-:W-:-:S05]  /*0490*/  LOP3.LUT R3, R3, 0x500, R4, 0xd8, !PT ;  /* 0x0000050003037812 */ /* 0x002fca00078ed804 */
[----:B------:R4:W-:Y:S02]  /*04a0*/  STS [UR20+0x8], R3 ;  /* 0x00000803ff007988 */ /* 0x0009e40008000814 */
.L_x_8:
[----:B------:R-:W-:Y:S05]  /*04b0*/  @P2 BRA `(.L_x_10) ;  /* 0x0000000000282947 */ /* 0x000fea0003800000 */
[----:B-1234-:R-:W1:Y:S02]  /*04c0*/  LDS R3, [UR20+0x8] ;  /* 0x00000814ff037984 */ /* 0x01ee640008000800 */
[----:B-1----:R-:W-:-:S05]  /*04d0*/  LOP3.LUT R3, R3, 0x1800, RZ, 0xb8, !PT ;  /* 0x0000180003037812 */ /* 0x002fca00078eb8ff */
[----:B------:R2:W-:Y:S02]  /*04e0*/  STS [UR20+0x8], R3 ;  /* 0x00000803ff007988 */ /* 0x0005e40008000814 */
.L_x_9:
[----:B------:R-:W-:Y:S05]  /*04f0*/  @P2 BREAK B0 ;  /* 0x0000000000002942 */ /* 0x000fea0003800000 */
[----:B------:R-:W-:Y:S05]  /*0500*/  @P2 BRA `(.L_x_11) ;  /* 0x0000000000242947 */ /* 0x000fea0003800000 */
[----:B------:R-:W3:Y:S01]  /*0510*/  LDS R4, [UR20+0x8] ;  /* 0x00000814ff047984 */ /* 0x000ee20008000800 */
[----:B-12---:R-:W-:-:S05]  /*0520*/  IMAD.MOV.U32 R3, RZ, RZ, 0x6000 ;  /* 0x00006000ff037424 */ /* 0x006fca00078e00ff */
[----:B---3--:R-:W-:-:S04]  /*0530*/  LOP3.LUT R3, R4, 0x4000, R3, 0xd8, !PT ;  /* 0x0000400004037812 */ /* 0x008fc800078ed803 */
[----:B------:R-:W-:-:S05]  /*0540*/  LOP3.LUT R3, R3, 0x400000, RZ, 0xb8, !PT ;  /* 0x0040000003037812 */ /* 0x000fca00078eb8ff */
[----:B------:R5:W-:Y:S02]  /*0550*/  STS [UR20+0x8], R3 ;  /* 0x00000803ff007988 */ /* 0x000be40008000814 */
.L_x_10:
[----:B------:R-:W-:Y:S05]  /*0560*/  BSYNC B0 ;  /* 0x0000000000007941 */ /* 0x000fea0003800000 */
.L_x_7:
[----:B-12345:R-:W1:Y:S02]  /*0570*/  @!P2 LDS R3, [UR20+0x8] ;  /* 0x00000814ff03a984 */ /* 0x03ee640008000800 */
[----:B-1----:R-:W-:-:S05]  /*0580*/  @!P2 LOP3.LUT R3, R3, 0x8000, RZ, 0xb8, !PT ;  /* 0x000080000303a812 */ /* 0x002fca00078eb8ff */
[----:B------:R3:W-:Y:S02]  /*0590*/  @!P2 STS [UR20+0x8], R3 ;  /* 0x00000803ff00a988 */ /* 0x0007e40008000814 */
.L_x_11:
[----:B------:R-:W-:Y:S05]  /*05a0*/  BSYNC B1 ;  /* 0x0000000000017941 */ /* 0x000fea0003800000 */
.L_x_6:
[----:B------:R-:W-:Y:S05]  /*05b0*/  WARPSYNC.ALL ;  /* 0x0000000000007948 */ /* 0x000fea0003800000 */
[----:B------:R-:W4:Y:S02]  /*05c0*/  LDC R7, c[0x0][0x22c] ;  /* 0x00008b00ff077b82 */ /* 0x000f240000000800 */
[----:B----4-:R-:W-:Y:S01]  /*05d0*/  VIADD R7, R7, 0xffffffff ;  /* 0xffffffff07077836 */ /* 0x010fe20000000000 */
[----:B------:R-:W-:Y:S06]  /*05e0*/  @P0 BRA `(.L_x_12) ;  /* 0x00000000002c0947 */ /* 0x000fec0003800000 */
[----:B-123--:R-:W1:Y:S01]  /*05f0*/  S2R R3, SR_LANEID ;  /* 0x0000000000037919 */ /* 0x00ee620000000000 */
[----:B------:R-:W-:Y:S05]  /*0600*/  WARPSYNC.ALL ;  /* 0x0000000000007948 */ /* 0x000fea0003800000 */
[----:B-1----:R-:W-:-:S05]  /*0610*/  IMAD.SHL.U32 R3, R3, 0x4, RZ ;  /* 0x0000000403037824 */ /* 0x002fca00078e00ff */
[----:B------:R-:W1:Y:S01]  /*0620*/  LDS R9, [R3+UR20] ;  /* 0x0000001403097984 */ /* 0x000e620008000800 */
[----:B------:R-:W-:Y:S01]  /*0630*/  IADD3 R4, P1, R3, UR22, RZ ;  /* 0x0000001603047c10 */ /* 0x000fe2000ff3e0ff */
[----:B------:R-:W-:-:S04]  /*0640*/  UMOV UR23, UR21 ;  /* 0x0000001500177c82 */ /* 0x000fc80008000000 */
[----:B------:R-:W-:-:S05]  /*0650*/  IMAD.X R5, RZ, RZ, UR21, P1 ;  /* 0x00000015ff057e24 */ /* 0x000fca00088e06ff */
[----:B-1----:R4:W5:Y:S01]  /*0660*/  ATOMG.E.EXCH.STRONG.GPU PT, RZ, [R4], R9 ;  /* 0x0000000904ff73a8 */ /* 0x00296200041ee100 */
[----:B------:R-:W-:-:S04]  /*0670*/  DEPBAR {5,4,3,2,1,0} ;  /* 0x0000003f0000791a */ /* 0x000fc80000000000 */
[----:B------:R4:W-:Y:S01]  /*0680*/  UTMACCTL.IV [UR22] ;  /* 0x00000000160079b9 */ /* 0x0009e20008000000 */
[----:B------:R-:W-:Y:S01]  /*0690*/  NOP ;  /* 0x0000000000007918 */ /* 0x000fe20000000000 */
.L_x_12:
[----:B------:R-:W-:Y:S05]  /*06a0*/  @P0 BRA `(.L_x_13) ;  /* 0x00000000000c0947 */ /* 0x000fea0003800000 */
[----:B------:R0:W-:Y:S01]  /*06b0*/  UTMACMDFLUSH ;  /* 0x00000000000079b7 */ /* 0x0001e20000000000 */
[----:B------:R-:W-:Y:S05]  /*06c0*/  @P0 BRA `(.L_x_13) ;  /* 0x0000000000040947 */ /* 0x000fea0003800000 */
[----:B------:R-:W-:-:S04]  /*06d0*/  DEPBAR.LE SB0, 0x0 ;  /* 0x000080000000791a */ /* 0x000fc80000000000 */
.L_x_13:
[----:B------:R-:W-:Y:S05]  /*06e0*/  WARPSYNC.ALL ;  /* 0x0000000000007948 */ /* 0x000fea0003800000 */
[----:B-----5:R-:W-:Y:S06]  /*06f0*/  BAR.SYNC.DEFER_BLOCKING 0x0 ;  /* 0x0000000000007b1d */ /* 0x020fec0000010000 */
[----:B------:R-:W-:Y:S02]  /*0700*/  BSSY B1, `(.L_x_14) ;  /* 0x000000b000017945 */ /* 0x000fe40003800000 */
[----:B------:R-:W-:Y:S06]  /*0710*/  BAR.SYNC.DEFER_BLOCKING 0x0 ;  /* 0x0000000000007b1d */ /* 0x000fec0000010000 */
[----:B------:R5:W-:Y:S01]  /*0720*/  @!P0 STS [R12], RZ ;  /* 0x000000ff0c008388 */ /* 0x000be20000000800 */
[----:B------:R-:W-:Y:S01]  /*0730*/  NOP ;  /* 0x0000000000007918 */ /* 0x000fe20000000000 */
[----:B------:R-:W-:Y:S05]  /*0740*/  @P2 BRA `(.L_x_15) ;  /* 0x0000000000182947 */ /* 0x000fea0003800000 */
[----:B-123--:R-:W1:Y:S01]  /*0750*/  LDS R3, [UR20+0x8] ;  /* 0x00000814ff037984 */ /* 0x00ee620008000800 */
[----:B----4-:R-:W2:Y:S01]  /*0760*/  LDC.64 R8, c[0x0][0x218] ;  /* 0x00008600ff087b82 */ /* 0x010ea20000000a00 */
[----:B------:R-:W-:Y:S02]  /*0770*/  IMAD.MOV.U32 R4, RZ, RZ, 0x70 ;  /* 0x00000070ff047424 */ /* 0x000fe400078e00ff */
[----:B--2---:R2:W-:Y:S03]  /*0780*/  STS.64 [UR20], R8 ;  /* 0x00000008ff007988 */ /* 0x0045e60008000a14 */
[----:B-1----:R-:W-:-:S05]  /*0790*/  LOP3.LUT R3, R3, 0x10, R4, 0xd8, !PT ;  /* 0x0000001003037812 */ /* 0x002fca00078ed804 */
[----:B------:R2:W-:Y:S02]  /*07a0*/  STS [UR20+0x8], R3 ;  /* 0x00000803ff007988 */ /* 0x0005e40008000814 */
.L_x_15:
[----:B----4-:R-:W-:Y:S05]  /*07b0*/  BSYNC B1 ;  /* 0x0000000000017941 */ /* 0x010fea0003800000 */
.L_x_14:
[----:B------:R-:W-:Y:S04]  /*07c0*/  BSSY B1, `(.L_x_16) ;  /* 0x000000a000017945 */ /* 0x000fe80003800000 */
[----:B------:R-:W-:Y:S05]  /*07d0*/  @P2 BRA `(.L_x_17) ;  /* 0x0000000000202947 */ /* 0x000fea0003800000 */
[----:B-123--:R-:W1:Y:S01]  /*07e0*/  LDS R3, [UR20+0x34] ;  /* 0x00003414ff037984 */ /* 0x00ee620008000800 */
[----:B------:R-:W-:Y:S02]  /*07f0*/  IMAD.MOV.U32 R4, RZ, RZ, 0x3f000000 ;  /* 0x3f000000ff047424 */ /* 0x000fe400078e00ff */
[----:B------:R-:W-:Y:S01]  /*0800*/  @!P2 IMAD.MOV.U32 R5, RZ, RZ, 0x1f ;  /* 0x0000001fff05a424 */ /* 0x000fe200078e00ff */
[----:B------:R-:W2:Y:S02]  /*0810*/  @!P2 LDS R8, [UR20+0x38] ;  /* 0x00003814ff08a984 */ /* 0x000ea40008000800 */
[----:B-1----:R-:W-:Y:S02]  /*0820*/  LOP3.LUT R3, R3, 0xff000000, R4, 0xb8, !PT ;  /* 0xff00000003037812 */ /* 0x002fe400078eb804 */
[----:B--2---:R-:W-:-:S03]  /*0830*/  @!P2 LOP3.LUT R4, R8, 0xff, R5, 0xb8, !PT ;  /* 0x000000ff0804a812 */ /* 0x004fc600078eb805 */
[----:B------:R4:W-:Y:S04]  /*0840*/  STS [UR20+0x34], R3 ;  /* 0x00003403ff007988 */ /* 0x0009e80008000814 */
[----:B------:R4:W-:Y:S02]  /*0850*/  @!P2 STS [UR20+0x38], R4 ;  /* 0x00003804ff00a988 */ /* 0x0009e40008000814 */
.L_x_17:
[----:B------:R-:W-:Y:S05]  /*0860*/  BSYNC B1 ;  /* 0x0000000000017941 */ /* 0x000fea0003800000 */
.L_x_16:
[----:B------:R-:W-:Y:S04]  /*0870*/  BSSY B1, `(.L_x_18) ;  /* 0x0000004000017945 */ /* 0x000fe80003800000 */
[----:B------:R-:W-:Y:S05]  /*0880*/  @P2 BRA `(.L_x_19) ;  /* 0x0000000000082947 */ /* 0x000fea0003800000 */
[----:B------:R1:W-:Y:S04]  /*0890*/  STS [UR20+0x24], R13 ;  /* 0x0000240dff007988 */ /* 0x0003e80008000814 */
[----:B------:R1:W-:Y:S02]  /*08a0*/  STS [UR20+0x20], R7 ;  /* 0x00002007ff007988 */ /* 0x0003e40008000814 */
.L_x_19:
[----:B------:R-:W-:Y:S05]  /*08b0*/  BSYNC B1 ;  /* 0x0000000000017941 */ /* 0x000fea0003800000 */
.L_x_18:
[----:B------:R-:W-:Y:S04]  /*08c0*/  BSSY B1, `(.L_x_20) ;  /* 0x000000e000017945 */ /* 0x000fe80003800000 */
[----:B------:R-:W-:Y:S05]  /*08d0*/  @P2 BRA `(.L_x_21) ;  /* 0x0000000000302947 */ /* 0x000fea0003800000 */
[----:B----4-:R-:W4:Y:S01]  /*08e0*/  LDS R4, [UR20+0x34] ;  /* 0x00003414ff047984 */ /* 0x010f220008000800 */
[----:B------:R-:W4:Y:S03]  /*08f0*/  LDC.64 R10, c[0x0][0x240] ;  /* 0x00009000ff0a7b82 */ /* 0x000f260000000a00 */
[----:B-123--:R-:W1:Y:S01]  /*0900*/  LDS R3, [UR20+0x1c] ;  /* 0x00001c14ff037984 */ /* 0x00ee620008000800 */
[C---:B----4-:R-:W-:Y:S01]  /*0910*/  SHF.L.U64.HI R8, R10.reuse, 0x1, R11 ;  /* 0x000000010a087819 */ /* 0x050fe2000001020b */
[----:B------:R-:W-:-:S03]  /*0920*/  IMAD.SHL.U32 R5, R10, 0x2, RZ ;  /* 0x000000020a057824 */ /* 0x000fc600078e00ff */
[--C-:B------:R-:W-:Y:S02]  /*0930*/  SHF.R.U32.HI R10, RZ, 0x4, R8.reuse ;  /* 0x00000004ff0a7819 */ /* 0x100fe40000011608 */
[----:B------:R-:W-:-:S05]  /*0940*/  SHF.R.U64 R5, R5, 0x4, R8 ;  /* 0x0000000405057819 */ /* 0x000fca0000001208 */
[----:B------:R2:W-:Y:S01]  /*0950*/  STS [UR20+0xc], R5 ;  /* 0x00000c05ff007988 */ /* 0x0005e20008000814 */
[----:B------:R-:W-:Y:S02]  /*0960*/  LOP3.LUT R4, R4, 0x7, RZ, 0xb8, !PT ;  /* 0x0000000704047812 */ /* 0x000fe400078eb8ff */
[----:B-1----:R-:W-:-:S03]  /*0970*/  LOP3.LUT R3, R3, 0xf, R10, 0xb8, !PT ;  /* 0x0000000f03037812 */ /* 0x002fc600078eb80a */
[----:B------:R2:W-:Y:S04]  /*0980*/  STS [UR20+0x34], R4 ;  /* 0x00003404ff007988 */ /* 0x0005e80008000814 */
[----:B------:R2:W-:Y:S02]  /*0990*/  STS [UR20+0x1c], R3 ;  /* 0x00001c03ff007988 */ /* 0x0005e40008000814 */
.L_x_21:
[----:B------:R-:W-:Y:S05]  /*09a0*/  BSYNC B1 ;  /* 0x0000000000017941 */ /* 0x000fea0003800000 */
.L_x_20:
[----:B------:R-:W-:Y:S04]  /*09b0*/  BSSY B2, `(.L_x_22) ;  /* 0x000001a000027945 */ /* 0x000fe80003800000 */
[----:B------:R-:W-:Y:S04]  /*09c0*/  BSSY B1, `(.L_x_23) ;  /* 0x0000015000017945 */ /* 0x000fe80003800000 */
[----:B------:R-:W-:Y:S05]  /*09d0*/  @P2 BRA `(.L_x_24) ;  /* 0x0000000000202947 */ /* 0x000fea0003800000 */
[----:B-1234-:R-:W1:Y:S02]  /*09e0*/  LDS R3, [UR20+0x34] ;  /* 0x00003414ff037984 */ /* 0x01ee640008000800 */
[----:B-1----:R-:W-:-:S05]  /*09f0*/  LOP3.LUT R3, R3, 0x38, RZ, 0xb8, !PT ;  /* 0x0000003803037812 */ /* 0x002fca00078eb8ff */
[----:B------:R1:W-:Y:S01]  /*0a00*/  STS [UR20+0x34], R3 ;  /* 0x00003403ff007988 */ /* 0x0003e20008000814 */
[----:B------:R-:W-:Y:S05]  /*0a10*/  @P2 BRA `(.L_x_25) ;  /* 0x0000000000202947 */ /* 0x000fea0003800000 */
[----:B-1----:R-:W1:Y:S01]  /*0a20*/  LDS R3, [UR20+0x8] ;  /* 0x00000814ff037984 */ /* 0x002e620008000800 */
[----:B------:R-:W-:-:S05]  /*0a30*/  IMAD.MOV.U32 R4, RZ, RZ, 0x780 ;  /* 0x00000780ff047424 */ /* 0x000fca00078e00ff */
[----:B-1----:R-:W-:-:S05]  /*0a40*/  LOP3.LUT R3, R3, 0x500, R4, 0xd8, !PT ;  /* 0x0000050003037812 */ /* 0x002fca00078ed804 */
[----:B------:R1:W-:Y:S02]  /*0a50*/  STS [UR20+0x8], R3 ;  /* 0x00000803ff007988 */ /* 0x0003e40008000814 */
.L_x_24:
[----:B------:R-:W-:Y:S05]  /*0a60*/  @P2 BRA `(.L_x_26) ;  /* 0x0000000000282947 */ /* 0x000fea0003800000 */
[----:B-1234-:R-:W1:Y:S02]  /*0a70*/  LDS R3, [UR20+0x8] ;  /* 0x00000814ff037984 */ /* 0x01ee640008000800 */
[----:B-1----:R-:W-:-:S05]  /*0a80*/  LOP3.LUT R3, R3, 0x1800, RZ, 0xb8, !PT ;  /* 0x0000180003037812 */ /* 0x002fca00078eb8ff */
[----:B------:R2:W-:Y:S02]  /*0a90*/  STS [UR20+0x8], R3 ;  /* 0x00000803ff007988 */ /* 0x0005e40008000814 */
.L_x_25:
[----:B------:R-:W-:Y:S05]  /*0aa0*/  @P2 BREAK B1 ;  /* 0x0000000000012942 */ /* 0x000fea0003800000 */
[----:B------:R-:W-:Y:S05]  /*0ab0*/  @P2 BRA `(.L_x_27) ;  /* 0x0000000000242947 */ /* 0x000fea0003800000 */
[----:B-12---:R-:W1:Y:S01]  /*0ac0*/  LDS R3, [UR20+0x8] ;  /* 0x00000814ff037984 */ /* 0x006e620008000800 */
[----:B------:R-:W-:-:S05]  /*0ad0*/  IMAD.MOV.U32 R4, RZ, RZ, 0x6000 ;  /* 0x00006000ff047424 */ /* 0x000fca00078e00ff */
[----:B-1----:R-:W-:-:S04]  /*0ae0*/  LOP3.LUT R3, R3, 0x6000, R4, 0xd8, !PT ;  /* 0x0000600003037812 */ /* 0x002fc800078ed804 */
[----:B------:R-:W-:-:S05]  /*0af0*/  LOP3.LUT R3, R3, 0x400000, RZ, 0xb8, !PT ;  /* 0x0040000003037812 */ /* 0x000fca00078eb8ff */
[----:B------:R1:W-:Y:S02]  /*0b00*/  STS [UR20+0x8], R3 ;  /* 0x00000803ff007988 */ /* 0x0003e40008000814 */
.L_x_26:
[----:B------:R-:W-:Y:S05]  /*0b10*/  BSYNC B1 ;  /* 0x0000000000017941 */ /* 0x000fea0003800000 */
.L_x_23:
[----:B-1234-:R-:W1:Y:S02]  /*0b20*/  @!P2 LDS R3, [UR20+0x8] ;  /* 0x00000814ff03a984 */ /* 0x01ee640008000800 */
[----:B-1----:R-:W-:-:S05]  /*0b30*/  @!P2 LOP3.LUT R3, R3, 0x8000, RZ, 0xb8, !PT ;  /* 0x000080000303a812 */ /* 0x002fca00078eb8ff */
[----:B------:R3:W-:Y:S02]  /*0b40*/  @!P2 STS [UR20+0x8], R3 ;  /* 0x00000803ff00a988 */ /* 0x0007e40008000814 */
.L_x_27:
[----:B------:R-:W-:Y:S05]  /*0b50*/  BSYNC B2 ;  /* 0x0000000000027941 */ /* 0x000fea0003800000 */
.L_x_22:
[----:B------:R-:W-:Y:S05]  /*0b60*/  WARPSYNC.ALL ;  /* 0x0000000000007948 */ /* 0x000fea0003800000 */
[----:B------:R-:W-:-:S04]  /*0b70*/  UIADD3 UR25, UR5, 0x80, URZ ;  /* 0x0000008005197890 */ /* 0x000fc8000fffe03f */
[----:B------:R-:W-:-:S04]  /*0b80*/  UIADD3 UR24, UP0, UR25, UR26, URZ ;  /* 0x0000001a19187290 */ /* 0x000fc8000ff1e03f */
[----:B------:R-:W-:Y:S01]  /*0b90*/  ULEA.HI.X.SX32 UR25, UR25, UR27, 0x1, UP0 ;  /* 0x0000001b19197291 */ /* 0x000fe200080f0e3f */
[----:B------:R-:W-:Y:S11]  /*0ba0*/  @P0 BRA `(.L_x_28) ;  /* 0x0000000000280947 */ /* 0x000ff60003800000 */
[----:B-123--:R-:W1:Y:S01]  /*0bb0*/  S2R R3, SR_LANEID ;  /* 0x0000000000037919 */ /* 0x00ee620000000000 */
[----:B------:R-:W-:Y:S05]  /*0bc0*/  WARPSYNC.ALL ;  /* 0x0000000000007948 */ /* 0x000fea0003800000 */
[----:B-1----:R-:W-:-:S05]  /*0bd0*/  IMAD.SHL.U32 R8, R3, 0x4, RZ ;  /* 0x0000000403087824 */ /* 0x002fca00078e00ff */
[----:B------:R-:W1:Y:S01]  /*0be0*/  LDS R3, [R8+UR20] ;  /* 0x0000001408037984 */ /* 0x000e620008000800 */
[----:B------:R-:W-:-:S05]  /*0bf0*/  IADD3 R4, P1, R8, UR24, RZ ;  /* 0x0000001808047c10 */ /* 0x000fca000ff3e0ff */
[----:B------:R-:W-:-:S05]  /*0c00*/  IMAD.X R5, RZ, RZ, UR25, P1 ;  /* 0x00000019ff057e24 */ /* 0x000fca00088e06ff */
[----:B-1----:R4:W2:Y:S01]  /*0c10*/  ATOMG.E.EXCH.STRONG.GPU PT, RZ, [R4], R3 ;  /* 0x0000000304ff73a8 */ /* 0x0028a200041ee100 */
[----:B------:R-:W-:-:S04]  /*0c20*/  DEPBAR {5,4,3,2,1,0} ;  /* 0x0000003f0000791a */ /* 0x000fc80000000000 */
[----:B------:R4:W-:Y:S01]  /*0c30*/  UTMACCTL.IV [UR24] ;  /* 0x00000000180079b9 */ /* 0x0009e20008000000 */
[----:B------:R-:W-:Y:S01]  /*0c40*/  NOP ;  /* 0x0000000000007918 */ /* 0x000fe20000000000 */
.L_x_28:
[----:B------:R-:W-:Y:S05]  /*0c50*/  @P0 BRA `(.L_x_29) ;  /* 0x00000000000c0947 */ /* 0x000fea0003800000 */
[----:B------:R0:W-:Y:S01]  /*0c60*/  UTMACMDFLUSH ;  /* 0x00000000000079b7 */ /* 0x0001e20000000000 */
[----:B------:R-:W-:Y:S05]  /*0c70*/  @P0 BRA `(.L_x_29) ;  /* 0x0000000000040947 */ /* 0x000fea0003800000 */
[----:B------:R-:W-:-:S04]  /*0c80*/  DEPBAR.LE SB0, 0x0 ;  /* 0x000080000000791a */ /* 0x000fc80000000000 */
.L_x_29:
[----:B------:R-:W-:Y:S05]  /*0c90*/  WARPSYNC.ALL ;  /* 0x0000000000007948 */ /* 0x000fea0003800000 */
[----:B--2---:R-:W-:Y:S06]  /*0ca0*/  BAR.SYNC.DEFER_BLOCKING 0x0 ;  /* 0x0000000000007b1d */ /* 0x004fec0000010000 */
[----:B------:R-:W-:Y:S02]  /*0cb0*/  BSSY B2, `(.L_x_30) ;  /* 0x000000b000027945 */ /* 0x000fe40003800000 */
[----:B------:R-:W-:Y:S06]  /*0cc0*/  BAR.SYNC.DEFER_BLOCKING 0x0 ;  /* 0x0000000000007b1d */ /* 0x000fec0000010000 */
[----:B------:R2:W-:Y:S01]  /*0cd0*/  @!P0 STS [R12], RZ ;  /* 0x000000ff0c008388 */ /* 0x0005e20000000800 */
[----:B------:R-:W-:Y:S01]  /*0ce0*/  NOP ;  /* 0x0000000000007918 */ /* 0x000fe20000000000 */
[----:B------:R-:W-:Y:S05]  /*0cf0*/  @P2 BRA `(.L_x_31) ;  /* 0x0000000000182947 */ /* 0x000fea0003800000 */
[----:B-1-34-:R-:W1:Y:S01]  /*0d00*/  LDS R3, [UR20+0x8] ;  /* 0x00000814ff037984 */ /* 0x01ae620008000800 */
[----:B------:R-:W3:Y:S01]  /*0d10*/  LDC.64 R8, c[0x0][0x220] ;  /* 0x00008800ff087b82 */ /* 0x000ee20000000a00 */
[----:B------:R-:W-:Y:S02]  /*0d20*/  IMAD.MOV.U32 R4, RZ, RZ, 0x70 ;  /* 0x00000070ff047424 */ /* 0x000fe400078e00ff */
[----:B---3--:R3:W-:Y:S03]  /*0d30*/  STS.64 [UR20], R8 ;  /* 0x00000008ff007988 */ /* 0x0087e60008000a14 */
[----:B-1----:R-:W-:-:S05]  /*0d40*/  LOP3.LUT R3, R3, 0x10, R4, 0xd8, !PT ;  /* 0x0000001003037812 */ /* 0x002fca00078ed804 */
[----:B------:R3:W-:Y:S02]  /*0d50*/  STS [UR20+0x8], R3 ;  /* 0x00000803ff007988 */ /* 0x0007e40008000814 */
.L_x_31:
[----:B----4-:R-:W-:Y:S05]  /*0d60*/  BSYNC B2 ;  /* 0x0000000000027941 */ /* 0x010fea0003800000 */
.L_x_30:
[----:B------:R-:W-:Y:S04]  /*0d70*/  BSSY B3, `(.L_x_32) ;  /* 0x0000011000037945 */ /* 0x000fe80003800000 */
[----:B------:R-:W-:Y:S04]  /*0d80*/  BSSY B2, `(.L_x_33) ;  /* 0x000000e000027945 */ /* 0x000fe80003800000 */
[----:B------:R-:W-:Y:S05]  /*0d90*/  @P2 BRA `(.L_x_34) ;  /* 0x0000000000242947 */ /* 0x000fea0003800000 */
[----:B-1-3--:R-:W1:Y:S01]  /*0da0*/  LDS R3, [UR20+0x34] ;  /* 0x00003414ff037984 */ /* 0x00ae620008000800 */
[----:B------:R-:W-:-:S05]  /*0db0*/  IMAD.MOV.U32 R4, RZ, RZ, 0x3f000000 ;  /* 0x3f000000ff047424 */ /* 0x000fca00078e00ff */
[----:B-1----:R-:W-:-:S05]  /*0dc0*/  LOP3.LUT R3, R3, 0xff000000, R4, 0xb8, !PT ;  /* 0xff00000003037812 */ /* 0x002fca00078eb804 */
[----:B------:R1:W-:Y:S01]  /*0dd0*/  STS [UR20+0x34], R3 ;  /* 0x00003403ff007988 */ /* 0x0003e20008000814 */
[----:B------:R-:W-:Y:S05]  /*0de0*/  @P2 BRA `(.L_x_35) ;  /* 0x00000000001c2947 */ /* 0x000fea0003800000 */
[----:B-1----:R-:W1:Y:S01]  /*0df0*/  LDS R3, [UR20+0x38] ;  /* 0x00003814ff037984 */ /* 0x002e620008000800 */
[----:B------:R-:W-:-:S05]  /*0e00*/  IMAD.MOV.U32 R4, RZ, RZ, 0x7f ;  /* 0x0000007fff047424 */ /* 0x000fca00078e00ff */
[----:B-1----:R-:W-:-:S05]  /*0e10*/  LOP3.LUT R3, R3, 0xff, R4, 0xb8, !PT ;  /* 0x000000ff03037812 */ /* 0x002fca00078eb804 */
[----:B------:R4:W-:Y:S02]  /*0e20*/  STS [UR20+0x38], R3 ;  /* 0x00003803ff007988 */ /* 0x0009e40008000814 */
.L_x_34:
[----:B------:R-:W-:Y:S05]  /*0e30*/  @P2 BREAK B2 ;  /* 0x0000000000022942 */ /* 0x000fea0003800000 */
[----:B------:R-:W-:Y:S05]  /*0e40*/  @P2 BRA `(.L_x_36) ;  /* 0x00000000000c2947 */ /* 0x000fea0003800000 */
[----:B------:R1:W-:Y:S02]  /*0e50*/  STS [UR20+0x20], R7 ;  /* 0x00002007ff007988 */ /* 0x0003e40008000814 */
.L_x_35:
[----:B------:R-:W-:Y:S05]  /*0e60*/  BSYNC B2 ;  /* 0x0000000000027941 */ /* 0x000fea0003800000 */
.L_x_33:
[----:B------:R1:W-:Y:S02]  /*0e70*/  @!P2 STS [UR20+0x24], R6 ;  /* 0x00002406ff00a988 */ /* 0x0003e40008000814 */
.L_x_36:
[----:B------:R-:W-:Y:S05]  /*0e80*/  BSYNC B3 ;  /* 0x0000000000037941 */ /* 0x000fea0003800000 */
.L_x_32:
[----:B------:R-:W-:Y:S05]  /*0e90*/  WARPSYNC.ALL ;  /* 0x0000000000007948 */ /* 0x000fea0003800000 */
[----:B------:R-:W-:Y:S04]  /*0ea0*/  BSSY B3, `(.L_x_37) ;  /* 0x000000e000037945 */ /* 0x000fe80003800000 */
[----:B------:R-:W-:Y:S05]  /*0eb0*/  @P2 BRA `(.L_x_38) ;  /* 0x0000000000302947 */ /* 0x000fea0003800000 */
[----:B------:R-:W5:Y:S01]  /*0ec0*/  LDS R4, [UR20+0x34] ;  /* 0x00003414ff047984 */ /* 0x000f620008000800 */
[----:B---3--:R-:W3:Y:S03]  /*0ed0*/  LDC.64 R8, c[0x0][0x248] ;  /* 0x00009200ff087b82 */ /* 0x008ee60000000a00 */
[----:B-1--4-:R-:W1:Y:S01]  /*0ee0*/  LDS R3, [UR20+0x1c] ;  /* 0x00001c14ff037984 */ /* 0x012e620008000800 */
[C---:B---3--:R-:W-:Y:S01]  /*0ef0*/  SHF.L.U64.HI R6, R8.reuse, 0x1, R9 ;  /* 0x0000000108067819 */ /* 0x048fe20000010209 */
[----:B------:R-:W-:-:S03]  /*0f00*/  IMAD.SHL.U32 R5, R8, 0x2, RZ ;  /* 0x0000000208057824 */ /* 0x000fc600078e00ff */
[--C-:B------:R-:W-:Y:S02]  /*0f10*/  SHF.R.U32.HI R8, RZ, 0x4, R6.reuse ;  /* 0x00000004ff087819 */ /* 0x100fe40000011606 */
[----:B------:R-:W-:-:S05]  /*0f20*/  SHF.R.U64 R5, R5, 0x4, R6 ;  /* 0x0000000405057819 */ /* 0x000fca0000001206 */
[----:B------:R3:W-:Y:S01]  /*0f30*/  STS [UR20+0xc], R5 ;  /* 0x00000c05ff007988 */ /* 0x0007e20008000814 */
[----:B-----5:R-:W-:Y:S02]  /*0f40*/  LOP3.LUT R4, R4, 0x7, RZ, 0xb8, !PT ;  /* 0x0000000704047812 */ /* 0x020fe400078eb8ff */
[----:B-1----:R-:W-:-:S03]  /*0f50*/  LOP3.LUT R3, R3, 0xf, R8, 0xb8, !PT ;  /* 0x0000000f03037812 */ /* 0x002fc600078eb808 */
[----:B------:R3:W-:Y:S04]  /*0f60*/  STS [UR20+0x34], R4 ;  /* 0x00003404ff007988 */ /* 0x0007e80008000814 */
[----:B------:R3:W-:Y:S02]  /*0f70*/  STS [UR20+0x1c], R3 ;  /* 0x00001c03ff007988 */ /* 0x0007e40008000814 */
.L_x_38:
[----:B------:R-:W-:Y:S05]  /*0f80*/  BSYNC B3 ;  /* 0x0000000000037941 */ /* 0x000fea0003800000 */
.L_x_37:
[----:B------:R-:W-:Y:S04]  /*0f90*/  BSSY B3, `(.L_x_39) ;  /* 0x000001a000037945 */ /* 0x000fe80003800000 */
[----:B------:R-:W-:Y:S04]  /*0fa0*/  BSSY B4, `(.L_x_40) ;  /* 0x0000015000047945 */ /* 0x000fe80003800000 */
[----:B------:R-:W-:Y:S05]  /*0fb0*/  @P2 BRA `(.L_x_41) ;  /* 0x0000000000202947 */ /* 0x000fea0003800000 */
[----:B-1-34-:R-:W1:Y:S02]  /*0fc0*/  LDS R3, [UR20+0x34] ;  /* 0x00003414ff037984 */ /* 0x01ae640008000800 */
[----:B-1----:R-:W-:-:S05]  /*0fd0*/  LOP3.LUT R3, R3, 0x38, RZ, 0xb8, !PT ;  /* 0x0000003803037812 */ /* 0x002fca00078eb8ff */
[----:B------:R1:W-:Y:S01]  /*0fe0*/  STS [UR20+0x34], R3 ;  /* 0x00003403ff007988 */ /* 0x0003e20008000814 */
[----:B------:R-:W-:Y:S05]  /*0ff0*/  @P2 BRA `(.L_x_42) ;  /* 0x0000000000202947 */ /* 0x000fea0003800000 */
[----:B-1----:R-:W1:Y:S01]  /*1000*/  LDS R3, [UR20+0x8] ;  /* 0x00000814ff037984 */ /* 0x002e620008000800 */
[----:B------:R-:W-:-:S05]  /*1010*/  IMAD.MOV.U32 R4, RZ, RZ, 0x780 ;  /* 0x00000780ff047424 */ /* 0x000fca00078e00ff */
[----:B-1----:R-:W-:-:S05]  /*1020*/  LOP3.LUT R3, R3, 0x500, R4, 0xd8, !PT ;  /* 0x0000050003037812 */ /* 0x002fca00078ed804 */
[----:B------:R1:W-:Y:S02]  /*1030*/  STS [UR20+0x8], R3 ;  /* 0x00000803ff007988 */ /* 0x0003e40008000814 */
.L_x_41:
[----:B------:R-:W-:Y:S05]  /*1040*/  @P2 BRA `(.L_x_43) ;  /* 0x0000000000282947 */ /* 0x000fea0003800000 */
[----:B-1-34-:R-:W1:Y:S02]  /*1050*/  LDS R3, [UR20+0x8] ;  /* 0x00000814ff037984 */ /* 0x01ae640008000800 */
[----:B-1----:R-:W-:-:S05]  /*1060*/  LOP3.LUT R3, R3, 0x1800, RZ, 0xb8, !PT ;  /* 0x0000180003037812 */ /* 0x002fca00078eb8ff */
[----:B------:R3:W-:Y:S02]  /*1070*/  STS [UR20+0x8], R3 ;  /* 0x00000803ff007988 */ /* 0x0007e40008000814 */
.L_x_42:
[----:B------:R-:W-:Y:S05]  /*1080*/  @P2 BREAK B4 ;  /* 0x0000000000042942 */ /* 0x000fea0003800000 */
[----:B------:R-:W-:Y:S05]  /*1090*/  @P2 BRA `(.L_x_44) ;  /* 0x0000000000242947 */ /* 0x000fea0003800000 */
[----:B-1-3--:R-:W1:Y:S01]  /*10a0*/  LDS R3, [UR20+0x8] ;  /* 0x00000814ff037984 */ /* 0x00ae620008000800 */
[----:B------:R-:W-:-:S05]  /*10b0*/  IMAD.MOV.U32 R4, RZ, RZ, 0x6000 ;  /* 0x00006000ff047424 */ /* 0x000fca00078e00ff */
[----:B-1----:R-:W-:-:S04]  /*10c0*/  LOP3.LUT R3, R3, 0x6000, R4, 0xd8, !PT ;  /* 0x0000600003037812 */ /* 0x002fc800078ed804 */
[----:B------:R-:W-:-:S05]  /*10d0*/  LOP3.LUT R3, R3, 0x400000, RZ, 0xb8, !PT ;  /* 0x0040000003037812 */ /* 0x000fca00078eb8ff */
[----:B------:R1:W-:Y:S02]  /*10e0*/  STS [UR20+0x8], R3 ;  /* 0x00000803ff007988 */ /* 0x0003e40008000814 */
.L_x_43:
[----:B------:R-:W-:Y:S05]  /*10f0*/  BSYNC B4 ;  /* 0x0000000000047941 */ /* 0x000fea0003800000 */
.L_x_40:
[----:B-1-34-:R-:W1:Y:S02]  /*1100*/  @!P2 LDS R3, [UR20+0x8] ;  /* 0x00000814ff03a984 */ /* 0x01ae640008000800 */
[----:B-1----:R-:W-:-:S05]  /*1110*/  @!P2 LOP3.LUT R3, R3, 0x8000, RZ, 0xb8, !PT ;  /* 0x000080000303a812 */ /* 0x002fca00078eb8ff */
[----:B------:R4:W-:Y:S02]  /*1120*/  @!P2 STS [UR20+0x8], R3 ;  /* 0x00000803ff00a988 */ /* 0x0009e40008000814 */
.L_x_44:
[----:B------:R-:W-:Y:S05]  /*1130*/  BSYNC B3 ;  /* 0x0000000000037941 */ /* 0x000fea0003800000 */
.L_x_39:
[----:B------:R-:W-:Y:S05]  /*1140*/  WARPSYNC.ALL ;  /* 0x0000000000007948 */ /* 0x000fea0003800000 */
[----:B------:R-:W-:Y:S01]  /*1150*/  UIADD3 UR5, UR5, 0x100, URZ ;  /* 0x0000010005057890 */ /* 0x000fe2000fffe03f */
[----:B------:R-:W-:Y:S01]  /*1160*/  ISETP.GE.AND P1, PT, R14, 0x1, PT ;  /* 0x000000010e00780c */ /* 0x000fe20003f26270 */
[----:B------:R-:W-:Y:S01]  /*1170*/  IMAD.MOV.U32 R88, RZ, RZ, RZ ;  /* 0x000000ffff587224 */ /* 0x000fe200078e00ff */
[----:B------:R-:W-:Y:S01]  /*1180*/  SHF.R.U32.HI R7, RZ, 0x5, R0 ;  /* 0x00000005ff077819 */ /* 0x000fe20000011600 */
[----:B------:R-:W-:-:S04]  /*1190*/  UIADD3 UR26, UP0, UR5, UR26, URZ ;  /* 0x0000001a051a7290 */ /* 0x000fc8000ff1e03f */
[----:B------:R-:W-:Y:S01]  /*11a0*/  ULEA.HI.X.SX32 UR27, UR5, UR27, 0x1, UP0 ;  /* 0x0000001b051b7291 */ /* 0x000fe200080f0e3f */
[----:B------:R-:W-:Y:S11]  /*11b0*/  @P0 BRA `(.L_x_45) ;  /* 0x0000000000280947 */ /* 0x000ff60003800000 */
[----:B-1-34-:R-:W1:Y:S01]  /*11c0*/  S2R R3, SR_LANEID ;  /* 0x0000000000037919 */ /* 0x01ae620000000000 */
[----:B------:R-:W-:Y:S05]  /*11d0*/  WARPSYNC.ALL ;  /* 0x0000000000007948 */ /* 0x000fea0003800000 */
[----:B-1----:R-:W-:-:S05]  /*11e0*/  IMAD.SHL.U32 R6, R3, 0x4, RZ ;  /* 0x0000000403067824 */ /* 0x002fca00078e00ff */
[----:B------:R-:W1:Y:S01]  /*11f0*/  LDS R3, [R6+UR20] ;  /* 0x0000001406037984 */ /* 0x000e620008000800 */
[----:B------:R-:W-:-:S05]  /*1200*/  IADD3 R4, P3, R6, UR26, RZ ;  /* 0x0000001a06047c10 */ /* 0x000fca000ff7e0ff */
[----:B------:R-:W-:-:S05]  /*1210*/  IMAD.X R5, RZ, RZ, UR27, P3 ;  /* 0x0000001bff057e24 */ /* 0x000fca00098e06ff */
[----:B-1----:R1:W3:Y:S01]  /*1220*/  ATOMG.E.EXCH.STRONG.GPU PT, RZ, [R4], R3 ;  /* 0x0000000304ff73a8 */ /* 0x0022e200041ee100 */
[----:B------:R-:W-:-:S04]  /*1230*/  DEPBAR {5,4,3,2,1,0} ;  /* 0x0000003f0000791a */ /* 0x000fc80000000000 */
[----:B------:R1:W-:Y:S01]  /*1240*/  UTMACCTL.IV [UR26] ;  /* 0x000000001a0079b9 */ /* 0x0003e20008000000 */
[----:B------:R-:W-:Y:S01]  /*1250*/  NOP ;  /* 0x0000000000007918 */ /* 0x000fe20000000000 */
.L_x_45:
[----:B------:R-:W-:Y:S05]  /*1260*/  @P0 BRA `(.L_x_46) ;  /* 0x00000000000c0947 */ /* 0x000fea0003800000 */
[----:B------:R0:W-:Y:S01]  /*1270*/  UTMACMDFLUSH ;  /* 0x00000000000079b7 */ /* 0x0001e20000000000 */
[----:B------:R-:W-:Y:S05]  /*1280*/  @P0 BRA `(.L_x_46) ;  /* 0x0000000000040947 */ /* 0x000fea0003800000 */
[----:B------:R-:W-:-:S04]  /*1290*/  DEPBAR.LE SB0, 0x0 ;  /* 0x000080000000791a */ /* 0x000fc80000000000 */
.L_x_46:
[----:B------:R-:W-:Y:S05]  /*12a0*/  WARPSYNC.ALL ;  /* 0x0000000000007948 */ /* 0x000fea0003800000 */
[----:B---3--:R-:W-:Y:S01]  /*12b0*/  BAR.SYNC.DEFER_BLOCKING 0x0 ;  /* 0x0000000000007b1d */ /* 0x008fe20000010000 */
[----:B------:R-:W-:Y:S01]  /*12c0*/  R2UR UR23, R7 ;  /* 0x00000000071772ca */ /* 0x000fe200000e0000 */
[----:B------:R-:W-:Y:S01]  /*12d0*/  USHF.L.U32 UR28, UR32, 0x7, URZ ;  /* 0x00000007201c7899 */ /* 0x000fe2000800063f */
[----:B------:R-:W-:Y:S01]  /*12e0*/  IMAD.MOV.U32 R89, RZ, RZ, RZ ;  /* 0x000000ffff597224 */ /* 0x000fe200078e00ff */
[----:B------:R-:W-:Y:S02]  /*12f0*/  CS2R R90, SRZ ;  /* 0x00000000005a7805 */ /* 0x000fe4000001ff00 */
[----:B------:R-:W-:Y:S01]  /*1300*/  CS2R R92, SRZ ;  /* 0x00000000005c7805 */ /* 0x000fe2000001ff00 */
[----:B------:R-:W-:Y:S01]  /*1310*/  VOTEU.ALL UP0, P2 ;  /* 0x00000000003f7886 */ /* 0x000fe20001000000 */
[----:B------:R-:W-:Y:S01]  /*1320*/  UMOV UR6, 0x1 ;  /* 0x0000000100067882 */ /* 0x000fe20000000000 */
[----:B------:R-:W-:Y:S01]  /*1330*/  VOTEU.ALL UP1, P2 ;  /* 0x00000000003f7886 */ /* 0x000fe20001020000 */
[----:B------:R-:W-:Y:S01]  /*1340*/  VOTEU.ALL UP2, P2 ;  /* 0x00000000003f7886 */ /* 0x000fe20001040000 */
[----:B------:R-:W-:Y:S01]  /*1350*/  CS2R R94, SRZ ;  /* 0x00000000005e7805 */ /* 0x000fe2000001ff00 */
[----:B------:R-:W-:-:S04]  /*1360*/  @!UP0 UIADD3 UR8, -UR6, 0x100000, URZ ;  /* 0x0010000006088890 */ /* 0x000fc8000fffe13f */
[----:B------:R-:W-:Y:S02]  /*1370*/  @!UP0 USHF.L.U32 UR9, UR8, 0xb, URZ ;  /* 0x0000000b08098899 */ /* 0x000fe4000800063f */
[----:B------:R-:W-:Y:S01]  /*1380*/  @!UP0 USHF.L.U32 UR8, UR8, 0x1, URZ ;  /* 0x0000000108088899 */ /* 0x000fe2000800063f */
        /* <DEDUP_REMOVED lines=9> */
[----:B------:R-:W-:Y:S01]  /*1420*/  VOTEU.ALL UP0, P2 ;  /* 0x00000000003f7886 */ /* 0x000fe20001000000 */
[----:B------:R-:W-:Y:S02]  /*1430*/  CS2R R102, SRZ ;  /* 0x0000000000667805 */ /* 0x000fe4000001ff00 */
[----:B------:R-:W-:Y:S02]  /*1440*/  CS2R R104, SRZ ;  /* 0x0000000000687805 */ /* 0x000fe4000001ff00 */
[----:B------:R-:W-:Y:S02]  /*1450*/  CS2R R106, SRZ ;  /* 0x00000000006a7805 */ /* 0x000fe4000001ff00 */
[----:B------:R-:W-:-:S02]  /*1460*/  CS2R R108, SRZ ;  /* 0x00000000006c7805 */ /* 0x000fc4000001ff00 */
[----:B------:R-:W-:Y:S02]  /*1470*/  CS2R R110, SRZ ;  /* 0x00000000006e7805 */ /* 0x000fe4000001ff00 */
[----:B------:R-:W-:Y:S01]  /*1480*/  CS2R R112, SRZ ;  /* 0x0000000000707805 */ /* 0x000fe2000001ff00 */
[----:B------:R-:W3:Y:S02]  /*1490*/  FENCE.VIEW.ASYNC.S ;  /* 0x00000000000073c6 */ /* 0x000ee40000000000 */
[----:B---3--:R-:W3:Y:S02]  /*14a0*/  @!UP0 SYNCS.EXCH.64 URZ, [UR20+0xc000], UR8 ;  /* 0x00c00008143f85b2 */ /* 0x008ee40008000100 */
[----:B---3--:R-:W-:Y:S01]  /*14b0*/  BAR.SYNC.DEFER_BLOCKING 0x0 ;  /* 0x0000000000007b1d */ /* 0x008fe20000010000 */
[----:B------:R-:W-:Y:S02]  /*14c0*/  CS2R R114, SRZ ;  /* 0x0000000000727805 */ /* 0x000fe4000001ff00 */
[----:B------:R-:W-:-:S02]  /*14d0*/  CS2R R116, SRZ ;  /* 0x0000000000747805 */ /* 0x000fc4000001ff00 */
[----:B------:R-:W-:Y:S02]  /*14e0*/  CS2R R118, SRZ ;  /* 0x0000000000767805 */ /* 0x000fe4000001ff00 */
[----:B------:R-:W-:Y:S02]  /*14f0*/  CS2R R120, SRZ ;  /* 0x0000000000787805 */ /* 0x000fe4000001ff00 */
[----:B------:R-:W-:Y:S02]  /*1500*/  CS2R R122, SRZ ;  /* 0x00000000007a7805 */ /* 0x000fe4000001ff00 */
[----:B------:R-:W-:Y:S02]  /*1510*/  CS2R R124, SRZ ;  /* 0x00000000007c7805 */ /* 0x000fe4000001ff00 */
        /* <DEDUP_REMOVED lines=16> */
[----:B------:R-:W-:Y:S01]  /*1620*/  CS2R R30, SRZ ;  /* 0x00000000001e7805 */ /* 0x000fe2000001ff00 */
[----:B------:R3:W4:Y:S02]  /*1630*/  @!UP1 SYNCS.EXCH.64 URZ, [UR20+0xc008], UR10 ;  /* 0x00c0080a143f95b2 */ /* 0x0007240008000100 */
[----:B----4-:R-:W-:Y:S01]  /*1640*/  BAR.SYNC.DEFER_BLOCKING 0x0 ;  /* 0x0000000000007b1d */ /* 0x010fe20000010000 */
        /* <DEDUP_REMOVED lines=9> */
[----:B------:R-:W-:Y:S01]  /*16e0*/  CS2R R50, SRZ ;  /* 0x0000000000327805 */ /* 0x000fe2000001ff00 */
[----:B---3--:R-:W-:Y:S01]  /*16f0*/  USHF.L.U32 UR11, UR29, 0x7, URZ ;  /* 0x000000071d0b7899 */ /* 0x008fe2000800063f */
        /* <DEDUP_REMOVED lines=12> */
[----:B------:R3:W4:Y:S01]  /*17c0*/  @!UP2 SYNCS.EXCH.64 URZ, [UR20+0xc010], UR6 ;  /* 0x00c01006143fa5b2 */ /* 0x0007220008000100 */
[----:B------:R-:W-:Y:S02]  /*17d0*/  CS2R R76, SRZ ;  /* 0x00000000004c7805 */ /* 0x000fe4000001ff00 */
[----:B------:R-:W-:Y:S02]  /*17e0*/  CS2R R78, SRZ ;  /* 0x00000000004e7805 */ /* 0x000fe4000001ff00 */
[----:B------:R-:W-:Y:S02]  /*17f0*/  CS2R R80, SRZ ;  /* 0x0000000000507805 */ /* 0x000fe4000001ff00 */
[----:B------:R-:W-:-:S02]  /*1800*/  CS2R R82, SRZ ;  /* 0x0000000000527805 */ /* 0x000fc4000001ff00 */
[----:B------:R-:W-:Y:S02]  /*1810*/  CS2R R84, SRZ ;  /* 0x0000000000547805 */ /* 0x000fe4000001ff00 */
[----:B------:R-:W-:Y:S01]  /*1820*/  CS2R R86, SRZ ;  /* 0x0000000000567805 */ /* 0x000fe2000001ff00 */
[----:B------:R-:W-:Y:S06]  /*1830*/  @!P1 BRA `(.L_x_47) ;  /* 0x0000000800149947 */ /* 0x000fec0003800000 */
        /* <DEDUP_REMOVED lines=63> */
[----:B------:R-:W-:Y:S01]  /*1c30*/  CS2R R86, SRZ ;  /* 0x0000000000567805 */ /* 0x000fe2000001ff00 */
[----:B------:R-:W-:Y:S01]  /*1c40*/  UMOV UR5, URZ ;  /* 0x0000003f00057c82 */ /* 0x000fe20008000000 */
[----:B------:R-:W-:-:S05]  /*1c50*/  UMOV UR10, URZ ;  /* 0x0000003f000a7c82 */ /* 0x000fca0008000000 */
.L_x_49:
[----:B----4-:R-:W-:Y:S01]  /*1c60*/  BAR.SYNC.DEFER_BLOCKING 0x0 ;  /* 0x0000000000007b1d */ /* 0x010fe20000010000 */
[----:B------:R-:W-:Y:S01]  /*1c70*/  ULEA UR34, UR5, UR20, 0x3 ;  /* 0x0000001405227291 */ /* 0x000fe2000f8e183f */
[----:B-1----:R-:W-:Y:S01]  /*1c80*/  @!P2 IMAD.MOV.U32 R4, RZ, RZ, 0x4000 ;  /* 0x00004000ff04a424 */ /* 0x002fe200078e00ff */
[----:B------:R-:W-:Y:S01]  /*1c90*/  ELECT P0, URZ, PT ;  /* 0x00000000003f782f */ /* 0x000fe20003800000 */
[----:B------:R-:W-:Y:S01]  /*1ca0*/  IMAD.U32 R3, RZ, RZ, UR4 ;  /* 0x00000004ff037e24 */ /* 0x000fe2000f8e00ff */
[----:B------:R-:W-:Y:S02]  /*1cb0*/  ULEA UR8, UR5, UR20, 0xd ;  /* 0x0000001405087291 */ /* 0x000fe4000f8e683f */
[C---:B------:R-:W-:Y:S02]  /*1cc0*/  ISETP.LT.U32.AND P0, PT, R2.reuse, 0x20, P0 ;  /* 0x000000200200780c */ /* 0x040fe40000701070 */
[----:B------:R-:W-:Y:S02]  /*1cd0*/  ELECT P1, URZ, PT ;  /* 0x00000000003f782f */ /* 0x000fe40003820000 */
[----:B------:R-:W-:Y:S01]  /*1ce0*/  SHF.L.U32 R3, R3, 0x1f, RZ ;  /* 0x0000001f03037819 */ /* 0x000fe200000006ff */
[----:B------:R-:W-:Y:S01]  /*1cf0*/  ULOP3.LUT UR16, UR23, 0x1, URZ, 0xc0, !UPT ;  /* 0x0000000117107892 */ /* 0x000fe2000f8ec03f */
[----:B------:R-:W-:Y:S01]  /*1d00*/  ISETP.LT.U32.AND P1, PT, R2, 0x40, P1 ;  /* 0x000000400200780c */ /* 0x000fe20000f21070 */
[----:B------:R-:W-:-:S02]  /*1d10*/  UIADD3 UR12, UR8, 0x6000, URZ ;  /* 0x00006000080c7890 */ /* 0x000fc4000fffe03f */
[----:B------:R-:W-:Y:S02]  /*1d20*/  ULEA UR18, UR16, UR28, 0x6 ;  /* 0x0000001c10127291 */ /* 0x000fe4000f8e303f */
[----:B------:R-:W-:Y:S01]  /*1d30*/  ULEA UR16, UR16, UR12, 0xc ;  /* 0x0000000c10107291 */ /* 0x000fe2000f8e603f */
[----:B------:R-:W-:Y:S01]  /*1d40*/  UMOV UR19, UR10 ;  /* 0x0000000a00137c82 */ /* 0x000fe20008000000 */
[----:B------:R-:W-:Y:S01]  /*1d50*/  VOTEU.ANY UP0, P0 ;  /* 0x00000000003f7886 */ /* 0x000fe20000000100 */
[----:B------:R-:W-:Y:S01]  /*1d60*/  VOTEU.ANY UP2, P0 ;  /* 0x00000000003f7886 */ /* 0x000fe20000040100 */
[----:B------:R-:W-:Y:S01]  /*1d70*/  USHF.R.U32.HI UR33, URZ, 0x4, UR12 ;  /* 0x000000043f217899 */ /* 0x000fe2000801160c */
[----:B------:R1:W-:Y:S01]  /*1d80*/  @!P2 SYNCS.ARRIVE.TRANS64 RZ, [UR34+0xc000], R4 ;  /* 0x00c00004ffffa9a7 */ /* 0x0003e20008000022 */
[----:B------:R4:W-:Y:S06]  /*1d90*/  MEMBAR.ALL.CTA ;  /* 0x0000000000007992 */ /* 0x0009ec0000008000 */
[----:B----4-:R-:W4:Y:S01]  /*1da0*/  FENCE.VIEW.ASYNC.S ;  /* 0x00000000000073c6 */ /* 0x010f220000000000 */
[----:B------:R-:W-:Y:S01]  /*1db0*/  @UP0 UIADD3 UR9, UR34, 0xc000, URZ ;  /* 0x0000c00022090890 */ /* 0x000fe2000fffe03f */
[----:B---3--:R-:W-:Y:S01]  /*1dc0*/  @UP0 UMOV UR6, UR22 ;  /* 0x0000001600060c82 */ /* 0x008fe20008000000 */
[----:B------:R-:W-:Y:S01]  /*1dd0*/  @UP0 UMOV UR7, UR21 ;  /* 0x0000001500070c82 */ /* 0x000fe20008000000 */
[----:B----4-:R-:W-:Y:S01]  /*1de0*/  VOTEU.ANY UP1, P1 ;  /* 0x00000000003f7886 */ /* 0x010fe20000820100 */
[----:B------:R-:W-:Y:S01]  /*1df0*/  VOTEU.ANY UP3, P1 ;  /* 0x00000000003f7886 */ /* 0x000fe20000860100 */
[----:B------:R-:W-:-:S02]  /*1e00*/  USHF.R.U32.HI UR12, URZ, 0x4, UR8 ;  /* 0x000000043f0c7899 */ /* 0x000fc40008011608 */
[----:B------:R-:W-:Y:S02]  /*1e10*/  USGXT.U32 UR33, UR33, 0xe ;  /* 0x0000000e2121789a */ /* 0x000fe40008000000 */
[----:B------:R-:W-:Y:S01]  /*1e20*/  @UP1 UIADD3 UR17, UR34, 0xc000, URZ ;  /* 0x0000c00022111890 */ /* 0x000fe2000fffe03f */
[----:B------:R-:W-:Y:S01]  /*1e30*/  @UP1 UMOV UR30, UR24 ;  /* 0x00000018001e1c82 */ /* 0x000fe20008000000 */
[----:B------:R-:W-:Y:S01]  /*1e40*/  @UP1 UMOV UR31, UR25 ;  /* 0x00000019001f1c82 */ /* 0x000fe20008000000 */
[----:B------:R-:W-:Y:S02]  /*1e50*/  USGXT.U32 UR12, UR12, 0xe ;  /* 0x0000000e0c0c789a */ /* 0x000fe40008000000 */
[----:B------:R-:W-:Y:S01]  /*1e60*/  ULOP3.LUT UR14, UR33, 0x1000000, URZ, 0xfc, !UPT ;  /* 0x01000000210e7892 */ /* 0x000fe2000f8efc3f */
[----:B------:R-:W-:Y:S01]  /*1e70*/  UMOV UR13, 0x80000020 ;  /* 0x80000020000d7882 */ /* 0x000fe20000000000 */
[----:B------:R-:W-:Y:S01]  /*1e80*/  UMOV UR15, 0x40000040 ;  /* 0x40000040000f7882 */ /* 0x000fe20000000000 */
[----:B------:R-:W-:Y:S06]  /*1e90*/  BAR.SYNC.DEFER_BLOCKING 0x0 ;  /* 0x0000000000007b1d */ /* 0x000fec0000010000 */
[----:B------:R1:W-:Y:S02]  /*1ea0*/  @UP2 UTMALDG.2D [UR8], [UR6] ;  /* 0x00000008060025b4 */ /* 0x0003e40008008000 */
[----:B------:R-:W-:Y:S06]  /*1eb0*/  BAR.SYNC.DEFER_BLOCKING 0x0 ;  /* 0x0000000000007b1d */ /* 0x000fec0000010000 */
[----:B------:R1:W-:Y:S02]  /*1ec0*/  @UP3 UTMALDG.2D [UR16], [UR30] ;  /* 0x000000101e0035b4 */ /* 0x0003e40008008000 */
[----:B------:R-:W-:Y:S06]  /*1ed0*/  BAR.SYNC.DEFER_BLOCKING 0x0 ;  /* 0x0000000000007b1d */ /* 0x000fec0000010000 */
[----:B------:R-:W3:Y:S02]  /*1ee0*/  SYNCS.PHASECHK.TRANS64.TRYWAIT P0, [UR34+0xc000], R3 ;  /* 0x00c00003ff0075a7 */ /* 0x000ee40008000162 */
[----:B-1-3--:R-:W-:Y:S05]  /*1ef0*/  @!P0 BRA `(.L_x_48) ;  /* 0x0000000800408947 */ /* 0x00afea0003800000 */
.L_x_50:
[----:B------:R-:W-:Y:S02]  /*1f00*/  WARPGROUP.DEPBAR.LE gsb0, 0x0 ;  /* 0x00008000000079c5 */ /* 0x000fe40000010000 */
[----:B------:R-:W-:Y:S01]  /*1f10*/  WARPGROUP.ARRIVE ;  /* 0x00000000000079c5 */ /* 0x000fe20000000000 */
[----:B------:R-:W-:Y:S01]  /*1f20*/  UIADD3 UR16, UP0, UR12, 0x2, URZ ;  /* 0x000000020c107890 */ /* 0x000fe2000ff1e03f */
[----:B------:R-:W1:Y:S01]  /*1f30*/  LDC R3, c[0x0][0x230] ;  /* 0x00008c00ff037b82 */ /* 0x000e620000000800 */
[----:B------:R-:W-:Y:S01]  /*1f40*/  UMOV UR8, URZ ;  /* 0x0000003f00087c82 */ /* 0x000fe20008000000 */
[----:B------:R-:W-:Y:S01]  /*1f50*/  UMOV UR18, 0x1000080 ;  /* 0x0100008000127882 */ /* 0x000fe20000000000 */
[----:B------:R-:W-:Y:S01]  /*1f60*/  UIADD3.X UR17, UR8, -0x7fffffe0, URZ, UP0, !UPT ;  /* 0x8000002008117890 */ /* 0x000fe200087fe43f */
[----:B------:R-:W-:Y:S01]  /*1f70*/  HGMMA.64x128x16.F32.BF16 R88, gdesc[UR12].tnspB, R88 ;  /* 0x41e000000c5879f0 */ /* 0x000fe20008701858 */
[----:B------:R-:W-:Y:S01]  /*1f80*/  UMOV UR19, 0x40000040 ;  /* 0x4000004000137882 */ /* 0x000fe20000000000 */
[----:B------:R-:W-:Y:S01]  /*1f90*/  UMOV UR6, UR33 ;  /* 0x0000002100067c82 */ /* 0x000fe20008000000 */
[----:B------:R-:W-:Y:S01]  /*1fa0*/  UMOV UR7, URZ ;  /* 0x0000003f00077c82 */ /* 0x000fe20008000000 */
[----:B------:R-:W-:-:S02]  /*1fb0*/  UIADD3.64 UR12, UR16, 0xfe, URZ ;  /* 0x000000fe100c7897 */ /* 0x000fc4000fffe03f */
[----:B------:R-:W-:Y:S02]  /*1fc0*/  UIADD3.64 UR18, UR6, UR18, URZ ;  /* 0x0000001206127297 */ /* 0x000fe4000fffe03f */
[----:B------:R-:W-:Y:S02]  /*1fd0*/  UIADD3 UR10, UR10, 0x20, URZ ;  /* 0x000000200a0a7890 */ /* 0x000fe4000fffe03f */
[----:B------:R-:W-:-:S04]  /*1fe0*/  UIADD3 UR5, UR5, 0x1, URZ ;  /* 0x0000000105057890 */ /* 0x000fc8000fffe03f */
[----:B------:R-:W-:-:S04]  /*1ff0*/  UISETP.NE.U32.AND UP0, UPT, UR5, 0x3, UPT ;  /* 0x000000030500788c */ /* 0x000fc8000bf05070 */
[----:B------:R-:W-:Y:S01]  /*2000*/  USEL UR6, URZ, 0x1, UP0 ;  /* 0x000000013f067887 */ /* 0x000fe20008000000 */
[----:B-1----:R-:W-:Y:S01]  /*2010*/  ISETP.LE.AND P0, PT, R3, UR10, PT ;  /* 0x0000000a03007c0c */ /* 0x002fe2000bf03270 */
[----:B------:R-:W-:Y:S02]  /*2020*/  USEL UR5, UR5, URZ, UP0 ;  /* 0x0000003f05057287 */ /* 0x000fe40008000000 */
[----:B------:R-:W-:Y:S01]  /*2030*/  ULOP3.LUT UR4, UR4, UR6, URZ, 0x3c, !UPT ;  /* 0x0000000604047292 */ /* 0x000fe2000f8e3c3f */
[----:B------:R-:W-:Y:S01]  /*2040*/  HGMMA.64x128x16.F32.BF16 R88, gdesc[UR16].tnspB, R88 ;  /* 0x41e00000105879f0 */ /* 0x000fe20008701858 */
[----:B------:R-:W-:-:S11]  /*2050*/  UIADD3.64 UR16, UR16, 0x100, URZ ;  /* 0x0000010010107897 */ /* 0x000fd6000fffe03f */
[----:B------:R-:W-:-:S12]  /*2060*/  HGMMA.64x128x16.F32.BF16 R24, gdesc[UR12].tnspB, R24 ;  /* 0x41e000000c1879f0 */ /* 0x000fd80008701818 */
[----:B------:R-:W-:Y:S01]  /*2070*/  HGMMA.64x128x16.F32.BF16 R24, gdesc[UR16].tnspB, R24, gsb0 ;  /* 0x41e00000101879f0 */ /* 0x000fe20008001818 */
[----:B------:R-:W-:Y:S05]  /*2080*/  @!P0 BRA `(.L_x_49) ;  /* 0xfffffff800f48947 */ /* 0x000fea000383ffff */
.L_x_47:
[----:B------:R-:W-:Y:S02]  /*2090*/  WARPGROUP.DEPBAR.LE gsb0, 0x0 ;  /* 0x00008000000079c5 */ /* 0x000fe40000010000 */
[----:B----4-:R-:W-:Y:S01]  /*20a0*/  BAR.SYNC.DEFER_BLOCKING 0x0 ;  /* 0x0000000000007b1d */ /* 0x010fe20000010000 */
[C---:B-1----:R-:W-:Y:S01]  /*20b0*/  IMAD.SHL.U32 R3, R0.reuse, 0x80, RZ ;  /* 0x0000008000037824 */ /* 0x042fe200078e00ff */
[----:B------:R-:W-:Y:S01]  /*20c0*/  ELECT P0, URZ, PT ;  /* 0x00000000003f782f */ /* 0x000fe20003800000 */
[----:B------:R-:W-:Y:S01]  /*20d0*/  IMAD.SHL.U32 R4, R0, 0x10, RZ ;  /* 0x0000001000047824 */ /* 0x000fe200078e00ff */
[----:B------:R-:W-:Y:S01]  /*20e0*/  F2FP.BF16.F32.PACK_AB R88, R89, R88 ;  /* 0x000000585958723e */ /* 0x000fe200000010ff */
[----:B------:R-:W-:Y:S01]  /*20f0*/  ULOP3.LUT UR23, UR23, 0x1, URZ, 0xc0, !UPT ;  /* 0x0000000117177892 */ /* 0x000fe2000f8ec03f */
[----:B------:R-:W-:Y:S01]  /*2100*/  LOP3.LUT R3, R3, 0x780, RZ, 0xc0, !PT ;  /* 0x0000078003037812 */ /* 0x000fe200078ec0ff */
[----:B------:R-:W-:Y:S01]  /*2110*/  UMOV UR10, UR11 ;  /* 0x0000000b000a7c82 */ /* 0x000fe20008000000 */
[----:B------:R-:W-:Y:S01]  /*2120*/  F2FP.BF16.F32.PACK_AB R89, R91, R90 ;  /* 0x0000005a5b59723e */ /* 0x000fe200000010ff */
[----:B------:R-:W-:Y:S01]  /*2130*/  ULEA UR8, UR23, UR20, 0xe ;  /* 0x0000001417087291 */ /* 0x000fe2000f8e703f */
[----:B------:R-:W-:Y:S01]  /*2140*/  LOP3.LUT R3, R3, 0x70, R4, 0xf8, !PT ;  /* 0x0000007003037812 */ /* 0x000fe200078ef804 */
[----:B------:R-:W-:Y:S01]  /*2150*/  ULEA UR9, UR23, UR28, 0x6 ;  /* 0x0000001c17097291 */ /* 0x000fe2000f8e303f */
[----:B------:R-:W-:-:S02]  /*2160*/  F2FP.BF16.F32.PACK_AB R120, R121, R120 ;  /* 0x000000787978723e */ /* 0x000fc400000010ff */
[----:B------:R-:W-:Y:S01]  /*2170*/  LOP3.LUT R3, R3, 0x10, R0, 0x78, !PT ;  /* 0x0000001003037812 */ /* 0x000fe200078e7800 */
[----:B------:R-:W-:Y:S01]  /*2180*/  IMAD.SHL.U32 R0, R0, 0x40, RZ ;  /* 0x0000004000007824 */ /* 0x000fe200078e00ff */
[----:B------:R-:W-:Y:S02]  /*2190*/  ISETP.LT.U32.AND P0, PT, R2, 0x40, P0 ;  /* 0x000000400200780c */ /* 0x000fe40000701070 */
[----:B------:R-:W-:Y:S02]  /*21a0*/  F2FP.BF16.F32.PACK_AB R90, R93, R92 ;  /* 0x0000005c5d5a723e */ /* 0x000fe400000010ff */
[----:B------:R-:W-:Y:S02]  /*21b0*/  LOP3.LUT R0, R3, 0x1800, R0, 0xf8, !PT ;  /* 0x0000180003007812 */ /* 0x000fe400078ef800 */
[----:B------:R-:W-:Y:S01]  /*21c0*/  F2FP.BF16.F32.PACK_AB R91, R95, R94 ;  /* 0x0000005e5f5b723e */ /* 0x000fe200000010ff */
[----:B------:R-:W1:Y:S02]  /*21d0*/  @!P2 SYNCS.CCTL.IV [UR20+0xc000] ;  /* 0x00c00000ff00a9b1 */ /* 0x000e640008000014 */
[----:B-1----:R-:W-:Y:S01]  /*21e0*/  BAR.SYNC.DEFER_BLOCKING 0x0 ;  /* 0x0000000000007b1d */ /* 0x002fe20000010000 */
[C---:B------:R-:W-:Y:S01]  /*21f0*/  LOP3.LUT R3, R0.reuse, 0x20, RZ, 0x3c, !PT ;  /* 0x0000002000037812 */ /* 0x040fe200078e3cff */
[----:B------:R-:W-:Y:S01]  /*2200*/  VIADD R2, R0, UR20 ;  /* 0x0000001400027c36 */ /* 0x000fe20008000000 */
[----:B------:R-:W-:-:S02]  /*2210*/  F2FP.BF16.F32.PACK_AB R121, R123, R122 ;  /* 0x0000007a7b79723e */ /* 0x000fc400000010ff */
[----:B------:R-:W-:Y:S01]  /*2220*/  F2FP.BF16.F32.PACK_AB R24, R25, R24 ;  /* 0x000000181918723e */ /* 0x000fe200000010ff */
[----:B------:R-:W-:Y:S01]  /*2230*/  VIADD R3, R3, UR20 ;  /* 0x0000001403037c36 */ /* 0x000fe20008000000 */
[----:B------:R-:W-:Y:S01]  /*2240*/  F2FP.BF16.F32.PACK_AB R122, R125, R124 ;  /* 0x0000007c7d7a723e */ /* 0x000fe200000010ff */
[----:B------:R-:W-:Y:S01]  /*2250*/  VOTEU.ANY UP0, P0 ;  /* 0x00000000003f7886 */ /* 0x000fe20000000100 */
[----:B------:R-:W-:Y:S01]  /*2260*/  F2FP.BF16.F32.PACK_AB R123, R127, R126 ;  /* 0x0000007e7f7b723e */ /* 0x000fe200000010ff */
[----:B------:R-:W-:Y:S01]  /*2270*/  VOTEU.ANY UP1, P0 ;  /* 0x00000000003f7886 */ /* 0x000fe20000020100 */
[----:B------:R-:W-:Y:S02]  /*2280*/  F2FP.BF16.F32.PACK_AB R25, R27, R26 ;  /* 0x0000001a1b19723e */ /* 0x000fe400000010ff */
[----:B------:R-:W-:Y:S01]  /*2290*/  F2FP.BF16.F32.PACK_AB R56, R57, R56 ;  /* 0x000000383938723e */ /* 0x000fe200000010ff */
[----:B---3--:R-:W-:Y:S01]  /*22a0*/  @UP0 UMOV UR6, UR26 ;  /* 0x0000001a00060c82 */ /* 0x008fe20008000000 */
[----:B------:R-:W-:Y:S01]  /*22b0*/  F2FP.BF16.F32.PACK_AB R96, R97, R96 ;  /* 0x000000606160723e */ /* 0x000fe200000010ff */
[----:B------:R-:W-:Y:S01]  /*22c0*/  @UP0 UMOV UR7, UR27 ;  /* 0x0000001b00070c82 */ /* 0x000fe20008000000 */
[----:B------:R-:W-:-:S02]  /*22d0*/  F2FP.BF16.F32.PACK_AB R26, R29, R28 ;  /* 0x0000001c1d1a723e */ /* 0x000fc400000010ff */
[----:B------:R-:W-:Y:S02]  /*22e0*/  F2FP.BF16.F32.PACK_AB R27, R31, R30 ;  /* 0x0000001e1f1b723e */ /* 0x000fe400000010ff */
[----:B------:R-:W-:Y:S02]  /*22f0*/  F2FP.BF16.F32.PACK_AB R57, R59, R58 ;  /* 0x0000003a3b39723e */ /* 0x000fe400000010ff */
[----:B------:R-:W-:Y:S01]  /*2300*/  F2FP.BF16.F32.PACK_AB R97, R99, R98 ;  /* 0x000000626361723e */ /* 0x000fe200000010ff */
[----:B------:R-:W1:Y:S02]  /*2310*/  @!P2 SYNCS.CCTL.IV [UR20+0xc008] ;  /* 0x00c00800ff00a9b1 */ /* 0x000e640008000014 */
[----:B-1----:R-:W-:Y:S01]  /*2320*/  BAR.SYNC.DEFER_BLOCKING 0x0 ;  /* 0x0000000000007b1d */ /* 0x002fe20000010000 */
[----:B------:R-:W-:Y:S02]  /*2330*/  F2FP.BF16.F32.PACK_AB R128, R129, R128 ;  /* 0x000000808180723e */ /* 0x000fe400000010ff */
[----:B------:R-:W-:-:S02]  /*2340*/  F2FP.BF16.F32.PACK_AB R58, R61, R60 ;  /* 0x0000003c3d3a723e */ /* 0x000fc400000010ff */
[----:B------:R-:W-:Y:S02]  /*2350*/  F2FP.BF16.F32.PACK_AB R59, R63, R62 ;  /* 0x0000003e3f3b723e */ /* 0x000fe400000010ff */
[----:B------:R-:W-:Y:S02]  /*2360*/  LOP3.LUT R4, R0, 0x40, RZ, 0x3c, !PT ;  /* 0x0000004000047812 */ /* 0x000fe400078e3cff */
[----:B------:R-:W-:Y:S02]  /*2370*/  F2FP.BF16.F32.PACK_AB R98, R101, R100 ;  /* 0x000000646562723e */ /* 0x000fe400000010ff */
[----:B------:R-:W-:Y:S01]  /*2380*/  F2FP.BF16.F32.PACK_AB R99, R103, R102 ;  /* 0x000000666763723e */ /* 0x000fe200000010ff */
[----:B------:R-:W-:Y:S01]  /*2390*/  VIADD R4, R4, UR20 ;  /* 0x0000001404047c36 */ /* 0x000fe20008000000 */
[----:B------:R-:W-:Y:S02]  /*23a0*/  F2FP.BF16.F32.PACK_AB R129, R131, R130 ;  /* 0x000000828381723e */ /* 0x000fe400000010ff */
[----:B------:R-:W-:-:S02]  /*23b0*/  F2FP.BF16.F32.PACK_AB R32, R33, R32 ;  /* 0x000000202120723e */ /* 0x000fc400000010ff */
[----:B------:R-:W-:Y:S02]  /*23c0*/  F2FP.BF16.F32.PACK_AB R130, R133, R132 ;  /* 0x000000848582723e */ /* 0x000fe400000010ff */
[----:B------:R-:W-:Y:S02]  /*23d0*/  F2FP.BF16.F32.PACK_AB R131, R135, R134 ;  /* 0x000000868783723e */ /* 0x000fe400000010ff */
[----:B------:R-:W-:Y:S02]  /*23e0*/  F2FP.BF16.F32.PACK_AB R33, R35, R34 ;  /* 0x000000222321723e */ /* 0x000fe400000010ff */
[----:B------:R-:W-:Y:S01]  /*23f0*/  F2FP.BF16.F32.PACK_AB R64, R65, R64 ;  /* 0x000000404140723e */ /* 0x000fe200000010ff */
[----:B------:R-:W1:Y:S02]  /*2400*/  @!P2 SYNCS.CCTL.IV [UR20+0xc010] ;  /* 0x00c01000ff00a9b1 */ /* 0x000e640008000014 */
[----:B-1----:R-:W-:Y:S01]  /*2410*/  STSM.16.M88.4 [R2], R88 ;  /* 0x0000005802007844 */ /* 0x002fe20000000200 */
[----:B------:R-:W-:-:S02]  /*2420*/  F2FP.BF16.F32.PACK_AB R104, R105, R104 ;  /* 0x000000686968723e */ /* 0x000fc400000010ff */
[----:B------:R-:W-:Y:S01]  /*2430*/  F2FP.BF16.F32.PACK_AB R34, R37, R36 ;  /* 0x000000242522723e */ /* 0x000fe200000010ff */
[----:B------:R-:W-:Y:S01]  /*2440*/  STSM.16.M88.4 [R2+0x4000], R120 ;  /* 0x0040007802007844 */ /* 0x000fe20000000200 */
[----:B------:R-:W-:Y:S02]  /*2450*/  F2FP.BF16.F32.PACK_AB R35, R39, R38 ;  /* 0x000000262723723e */ /* 0x000fe400000010ff */
[----:B------:R-:W-:Y:S01]  /*2460*/  F2FP.BF16.F32.PACK_AB R65, R67, R66 ;  /* 0x000000424341723e */ /* 0x000fe200000010ff */
[----:B------:R-:W-:Y:S01]  /*2470*/  STSM.16.M88.4 [R2+0x2000], R24 ;  /* 0x0020001802007844 */ /* 0x000fe20000000200 */
[----:B------:R-:W-:Y:S02]  /*2480*/  F2FP.BF16.F32.PACK_AB R105, R107, R106 ;  /* 0x0000006a6b69723e */ /* 0x000fe400000010ff */
[----:B------:R-:W-:Y:S01]  /*2490*/  F2FP.BF16.F32.PACK_AB R136, R137, R136 ;  /* 0x000000888988723e */ /* 0x000fe200000010ff */
[----:B------:R-:W-:Y:S01]  /*24a0*/  STSM.16.M88.4 [R2+0x6000], R56 ;  /* 0x0060003802007844 */ /* 0x000fe20000000200 */
[----:B------:R-:W-:-:S02]  /*24b0*/  F2FP.BF16.F32.PACK_AB R66, R69, R68 ;  /* 0x000000444542723e */ /* 0x000fc400000010ff */
[----:B------:R-:W-:Y:S01]  /*24c0*/  F2FP.BF16.F32.PACK_AB R67, R71, R70 ;  /* 0x000000464743723e */ /* 0x000fe200000010ff */
[----:B------:R-:W-:Y:S01]  /*24d0*/  STSM.16.M88.4 [R3], R96 ;  /* 0x0000006003007844 */ /* 0x000fe20000000200 */
[----:B------:R-:W-:Y:S02]  /*24e0*/  LOP3.LUT R0, R0, 0x60, RZ, 0x3c, !PT ;  /* 0x0000006000007812 */ /* 0x000fe400078e3cff */
[----:B------:R-:W-:Y:S01]  /*24f0*/  F2FP.BF16.F32.PACK_AB R106, R109, R108 ;  /* 0x0000006c6d6a723e */ /* 0x000fe200000010ff */
[----:B------:R-:W-:Y:S01]  /*2500*/  STSM.16.M88.4 [R3+0x4000], R128 ;  /* 0x0040008003007844 */ /* 0x000fe20000000200 */
[----:B------:R-:W-:Y:S01]  /*2510*/  F2FP.BF16.F32.PACK_AB R107, R111, R110 ;  /* 0x0000006e6f6b723e */ /* 0x000fe200000010ff */
[----:B------:R-:W-:Y:S01]  /*2520*/  VIADD R0, R0, UR20 ;  /* 0x0000001400007c36 */ /* 0x000fe20008000000 */
[----:B------:R-:W-:Y:S01]  /*2530*/  F2FP.BF16.F32.PACK_AB R137, R139, R138 ;  /* 0x0000008a8b89723e */ /* 0x000fe200000010ff */
[----:B------:R-:W-:Y:S01]  /*2540*/  STSM.16.M88.4 [R3+0x2000], R32 ;  /* 0x0020002003007844 */ /* 0x000fe20000000200 */
[----:B------:R-:W-:-:S02]  /*2550*/  F2FP.BF16.F32.PACK_AB R40, R41, R40 ;  /* 0x000000282928723e */ /* 0x000fc400000010ff */
[----:B------:R-:W-:Y:S01]  /*2560*/  F2FP.BF16.F32.PACK_AB R138, R141, R140 ;  /* 0x0000008c8d8a723e */ /* 0x000fe200000010ff */
[----:B------:R-:W-:Y:S01]  /*2570*/  STSM.16.M88.4 [R3+0x6000], R64 ;  /* 0x0060004003007844 */ /* 0x000fe20000000200 */
[----:B------:R-:W-:Y:S02]  /*2580*/  F2FP.BF16.F32.PACK_AB R139, R143, R142 ;  /* 0x0000008e8f8b723e */ /* 0x000fe400000010ff */
[----:B------:R-:W-:Y:S01]  /*2590*/  F2FP.BF16.F32.PACK_AB R41, R43, R42 ;  /* 0x0000002a2b29723e */ /* 0x000fe200000010ff */
[----:B------:R-:W-:Y:S01]  /*25a0*/  STSM.16.M88.4 [R4], R104 ;  /* 0x0000006804007844 */ /* 0x000fe20000000200 */
[----:B------:R-:W-:Y:S02]  /*25b0*/  F2FP.BF16.F32.PACK_AB R72, R73, R72 ;  /* 0x000000484948723e */ /* 0x000fe400000010ff */
[----:B------:R-:W-:Y:S01]  /*25c0*/  F2FP.BF16.F32.PACK_AB R112, R113, R112 ;  /* 0x000000707170723e */ /* 0x000fe200000010ff */
[----:B------:R-:W-:Y:S01]  /*25d0*/  STSM.16.M88.4 [R4+0x4000], R136 ;  /* 0x0040008804007844 */ /* 0x000fe20000000200 */
[----:B------:R-:W-:-:S02]  /*25e0*/  F2FP.BF16.F32.PACK_AB R42, R45, R44 ;  /* 0x0000002c2d2a723e */ /* 0x000fc400000010ff */
[----:B------:R-:W-:Y:S02]  /*25f0*/  F2FP.BF16.F32.PACK_AB R43, R47, R46 ;  /* 0x0000002e2f2b723e */ /* 0x000fe400000010ff */
[----:B------:R-:W-:Y:S02]  /*2600*/  F2FP.BF16.F32.PACK_AB R73, R75, R74 ;  /* 0x0000004a4b49723e */ /* 0x000fe400000010ff */
[----:B------:R-:W-:Y:S01]  /*2610*/  F2FP.BF16.F32.PACK_AB R113, R115, R114 ;  /* 0x000000727371723e */ /* 0x000fe200000010ff */
[----:B------:R-:W-:Y:S01]  /*2620*/  STSM.16.M88.4 [R4+0x2000], R40 ;  /* 0x0020002804007844 */ /* 0x000fe20000000200 */
[----:B------:R-:W-:Y:S02]  /*2630*/  F2FP.BF16.F32.PACK_AB R144, R145, R144 ;  /* 0x000000909190723e */ /* 0x000fe400000010ff */
[----:B------:R-:W-:Y:S02]  /*2640*/  F2FP.BF16.F32.PACK_AB R74, R77, R76 ;  /* 0x0000004c4d4a723e */ /* 0x000fe400000010ff */
[----:B------:R-:W-:-:S02]  /*2650*/  F2FP.BF16.F32.PACK_AB R75, R79, R78 ;  /* 0x0000004e4f4b723e */ /* 0x000fc400000010ff */
[----:B------:R-:W-:Y:S02]  /*2660*/  F2FP.BF16.F32.PACK_AB R114, R117, R116 ;  /* 0x000000747572723e */ /* 0x000fe400000010ff */
[----:B------:R-:W-:Y:S01]  /*2670*/  F2FP.BF16.F32.PACK_AB R115, R119, R118 ;  /* 0x000000767773723e */ /* 0x000fe200000010ff */
[----:B------:R-:W-:Y:S01]  /*2680*/  STSM.16.M88.4 [R4+0x6000], R72 ;  /* 0x0060004804007844 */ /* 0x000fe20000000200 */
[----:B------:R-:W-:Y:S02]  /*2690*/  F2FP.BF16.F32.PACK_AB R145, R147, R146 ;  /* 0x000000929391723e */ /* 0x000fe400000010ff */
[----:B------:R-:W-:Y:S01]  /*26a0*/  F2FP.BF16.F32.PACK_AB R48, R49, R48 ;  /* 0x000000303130723e */ /* 0x000fe200000010ff */
[----:B------:R-:W-:Y:S01]  /*26b0*/  STSM.16.M88.4 [R0], R112 ;  /* 0x0000007000007844 */ /* 0x000fe20000000200 */
[----:B------:R-:W-:Y:S02]  /*26c0*/  F2FP.BF16.F32.PACK_AB R146, R149, R148 ;  /* 0x000000949592723e */ /* 0x000fe400000010ff */
[----:B------:R-:W-:-:S02]  /*26d0*/  F2FP.BF16.F32.PACK_AB R147, R151, R150 ;  /* 0x000000969793723e */ /* 0x000fc400000010ff */
[----:B------:R-:W-:Y:S02]  /*26e0*/  F2FP.BF16.F32.PACK_AB R49, R51, R50 ;  /* 0x000000323331723e */ /* 0x000fe400000010ff */
[----:B------:R-:W-:Y:S01]  /*26f0*/  F2FP.BF16.F32.PACK_AB R80, R81, R80 ;  /* 0x000000505150723e */ /* 0x000fe200000010ff */
[----:B------:R-:W-:Y:S01]  /*2700*/  STSM.16.M88.4 [R0+0x4000], R144 ;  /* 0x0040009000007844 */ /* 0x000fe20000000200 */
[----:B------:R-:W-:Y:S02]  /*2710*/  F2FP.BF16.F32.PACK_AB R50, R53, R52 ;  /* 0x000000343532723e */ /* 0x000fe400000010ff */
[----:B------:R-:W-:Y:S02]  /*2720*/  F2FP.BF16.F32.PACK_AB R51, R55, R54 ;  /* 0x000000363733723e */ /* 0x000fe400000010ff */
[----:B------:R-:W-:Y:S02]  /*2730*/  F2FP.BF16.F32.PACK_AB R81, R83, R82 ;  /* 0x000000525351723e */ /* 0x000fe400000010ff */
[----:B------:R-:W-:Y:S01]  /*2740*/  F2FP.BF16.F32.PACK_AB R82, R85, R84 ;  /* 0x000000545552723e */ /* 0x000fe200000010ff */
[----:B------:R-:W-:Y:S01]  /*2750*/  STSM.16.M88.4 [R0+0x2000], R48 ;  /* 0x0020003000007844 */ /* 0x000fe20000000200 */
[----:B------:R-:W-:-:S05]  /*2760*/  F2FP.BF16.F32.PACK_AB R83, R87, R86 ;  /* 0x000000565753723e */ /* 0x000fca00000010ff */
[----:B------:R-:W-:Y:S01]  /*2770*/  STSM.16.M88.4 [R0+0x6000], R80 ;  /* 0x0060005000007844 */ /* 0x000fe20000000200 */
[----:B------:R1:W-:Y:S06]  /*2780*/  MEMBAR.ALL.CTA ;  /* 0x0000000000007992 */ /* 0x0003ec0000008000 */
[----:B-1----:R-:W1:Y:S02]  /*2790*/  FENCE.VIEW.ASYNC.S ;  /* 0x00000000000073c6 */ /* 0x002e640000000000 */
[----:B-1----:R-:W-:Y:S06]  /*27a0*/  BAR.SYNC.DEFER_BLOCKING 0x0 ;  /* 0x0000000000007b1d */ /* 0x002fec0000010000 */
[----:B------:R1:W-:Y:S01]  /*27b0*/  @UP1 UTMASTG.2D [UR8], [UR6] ;  /* 0x00000008060013b5 */ /* 0x0003e20008008000 */
[----:B------:R0:W-:Y:S01]  /*27c0*/  UTMACMDFLUSH ;  /* 0x00000000000079b7 */ /* 0x0001e20000000000 */
[----:B------:R-:W-:-:S04]  /*27d0*/  DEPBAR.LE SB0, 0x0 ;  /* 0x000080000000791a */ /* 0x000fc80000000000 */
[----:B------:R-:W-:Y:S06]  /*27e0*/  BAR.SYNC.DEFER_BLOCKING 0x0 ;  /* 0x0000000000007b1d */ /* 0x000fec0000010000 */
[----:B-1----:R-:W-:Y:S05]  /*27f0*/  EXIT ;  /* 0x000000000000794d */ /* 0x002fea0003800000 */
.L_x_48:
[----:B------:R-:W1:Y:S02]  /*2800*/  SYNCS.PHASECHK.TRANS64.TRYWAIT P0, [UR34+0xc000], R3 ;  /* 0x00c00003ff0075a7 */ /* 0x000e640008000162 */
[----:B-1----:R-:W-:Y:S05]  /*2810*/  @!P0 BRA `(.L_x_48) ;  /* 0xfffffffc00f88947 */ /* 0x002fea000383ffff */
[----:B------:R-:W-:Y:S05]  /*2820*/  BRA `(.L_x_50) ;  /* 0xfffffff400b47947 */ /* 0x000fea000383ffff */
.L_x_51:
[----:B------:R-:W-:-:S00]  /*2830*/  BRA `(.L_x_51) ;  /* 0xfffffffc00fc7947 */ /* 0x000fc0000383ffff */
[----:B------:R-:W-:-:S00]  /*2840*/  NOP ;  /* 0x0000000000007918 */ /* 0x000fc00000000000 */
        /* <DEDUP_REMOVED lines=11> */
.L_x_52:


//--------------------- .nv.shared.gluon_wgmma    --------------------------
	.section	.nv.shared.gluon_wgmma,"aw",@nobits
	.sectionflags	@""
	.align	16
	.zero		1024


//--------------------- .nv.shared.reserved.0     --------------------------
	.section	.nv.shared.reserved.0,"aw",@nobits
	.weak		__nv_reservedSMEM_offset_0_alias
	.size		__nv_reservedSMEM_offset_0_alias, 0, 0
	.other		__nv_reservedSMEM_offset_0_alias,@"STO_CUDA_RESERVED_SHARED STV_DEFAULT"
__nv_reservedSMEM_offset_0_alias:
	.zero		0


//--------------------- .nv.constant0.gluon_wgmma --------------------------
	.section	.nv.constant0.gluon_wgmma,"a",@progbits
	.sectionflags	@""
	.align	4
.nv.constant0.gluon_wgmma:
	.zero		608


//--------------------- SYMBOLS --------------------------

	.type		.nv.reservedSmem.offset0,@object
	.size		.nv.reservedSmem.offset0,0x4
